//
// Generated by NVIDIA NVVM Compiler
//
// Compiler Build ID: CL-36424714
// Cuda compilation tools, release 13.0, V13.0.88
// Based on NVVM 20.0.0
//

.version 9.0
.target sm_100
.address_size 64

	// .globl	_Z10printArrayPii
.extern .func  (.param .b32 func_retval0) vprintf
(
	.param .b64 vprintf_param_0,
	.param .b64 vprintf_param_1
)
;
.global .align 1 .b8 _ZN34_INTERNAL_28372c7b_4_k_cu_1ac5269e4cuda3std3__45__cpo5beginE[1];
.global .align 1 .b8 _ZN34_INTERNAL_28372c7b_4_k_cu_1ac5269e4cuda3std3__45__cpo3endE[1];
.global .align 1 .b8 _ZN34_INTERNAL_28372c7b_4_k_cu_1ac5269e4cuda3std3__45__cpo6cbeginE[1];
.global .align 1 .b8 _ZN34_INTERNAL_28372c7b_4_k_cu_1ac5269e4cuda3std3__45__cpo4cendE[1];
.global .align 1 .b8 _ZN34_INTERNAL_28372c7b_4_k_cu_1ac5269e4cuda3std3__45__cpo6rbeginE[1];
.global .align 1 .b8 _ZN34_INTERNAL_28372c7b_4_k_cu_1ac5269e4cuda3std3__45__cpo4rendE[1];
.global .align 1 .b8 _ZN34_INTERNAL_28372c7b_4_k_cu_1ac5269e4cuda3std3__45__cpo7crbeginE[1];
.global .align 1 .b8 _ZN34_INTERNAL_28372c7b_4_k_cu_1ac5269e4cuda3std3__45__cpo5crendE[1];
.global .align 1 .b8 _ZN34_INTERNAL_28372c7b_4_k_cu_1ac5269e4cuda3std3__436_GLOBAL__N__28372c7b_4_k_cu_1ac5269e6ignoreE[1];
.global .align 1 .b8 _ZN34_INTERNAL_28372c7b_4_k_cu_1ac5269e4cuda3std3__419piecewise_constructE[1];
.global .align 1 .b8 _ZN34_INTERNAL_28372c7b_4_k_cu_1ac5269e4cuda3std3__48in_placeE[1];
.global .align 1 .b8 _ZN34_INTERNAL_28372c7b_4_k_cu_1ac5269e4cuda3std3__420unreachable_sentinelE[1];
.global .align 1 .b8 _ZN34_INTERNAL_28372c7b_4_k_cu_1ac5269e4cuda3std3__47nulloptE[1];
.global .align 1 .b8 _ZN34_INTERNAL_28372c7b_4_k_cu_1ac5269e4cuda3std3__48unexpectE[1];
.global .align 1 .b8 _ZN34_INTERNAL_28372c7b_4_k_cu_1ac5269e4cuda3std6ranges3__45__cpo4swapE[1];
.global .align 1 .b8 _ZN34_INTERNAL_28372c7b_4_k_cu_1ac5269e4cuda3std6ranges3__45__cpo9iter_moveE[1];
.global .align 1 .b8 _ZN34_INTERNAL_28372c7b_4_k_cu_1ac5269e4cuda3std6ranges3__45__cpo5beginE[1];
.global .align 1 .b8 _ZN34_INTERNAL_28372c7b_4_k_cu_1ac5269e4cuda3std6ranges3__45__cpo3endE[1];
.global .align 1 .b8 _ZN34_INTERNAL_28372c7b_4_k_cu_1ac5269e4cuda3std6ranges3__45__cpo6cbeginE[1];
.global .align 1 .b8 _ZN34_INTERNAL_28372c7b_4_k_cu_1ac5269e4cuda3std6ranges3__45__cpo4cendE[1];
.global .align 1 .b8 _ZN34_INTERNAL_28372c7b_4_k_cu_1ac5269e4cuda3std6ranges3__45__cpo7advanceE[1];
.global .align 1 .b8 _ZN34_INTERNAL_28372c7b_4_k_cu_1ac5269e4cuda3std6ranges3__45__cpo9iter_swapE[1];
.global .align 1 .b8 _ZN34_INTERNAL_28372c7b_4_k_cu_1ac5269e4cuda3std6ranges3__45__cpo4nextE[1];
.global .align 1 .b8 _ZN34_INTERNAL_28372c7b_4_k_cu_1ac5269e4cuda3std6ranges3__45__cpo4prevE[1];
.global .align 1 .b8 _ZN34_INTERNAL_28372c7b_4_k_cu_1ac5269e4cuda3std6ranges3__45__cpo4dataE[1];
.global .align 1 .b8 _ZN34_INTERNAL_28372c7b_4_k_cu_1ac5269e4cuda3std6ranges3__45__cpo5cdataE[1];
.global .align 1 .b8 _ZN34_INTERNAL_28372c7b_4_k_cu_1ac5269e4cuda3std6ranges3__45__cpo4sizeE[1];
.global .align 1 .b8 _ZN34_INTERNAL_28372c7b_4_k_cu_1ac5269e4cuda3std6ranges3__45__cpo5ssizeE[1];
.global .align 1 .b8 _ZN34_INTERNAL_28372c7b_4_k_cu_1ac5269e4cuda3std6ranges3__45__cpo8distanceE[1];
.global .align 1 .b8 _ZN34_INTERNAL_28372c7b_4_k_cu_1ac5269e6thrust24THRUST_300001_SM_1000_NS6system6detail10sequential3seqE[1];
.global .align 1 .b8 _ZN34_INTERNAL_28372c7b_4_k_cu_1ac5269e6thrust24THRUST_300001_SM_1000_NS12placeholders2_1E[1];
.global .align 1 .b8 _ZN34_INTERNAL_28372c7b_4_k_cu_1ac5269e6thrust24THRUST_300001_SM_1000_NS12placeholders2_2E[1];
.global .align 1 .b8 _ZN34_INTERNAL_28372c7b_4_k_cu_1ac5269e6thrust24THRUST_300001_SM_1000_NS12placeholders2_3E[1];
.global .align 1 .b8 _ZN34_INTERNAL_28372c7b_4_k_cu_1ac5269e6thrust24THRUST_300001_SM_1000_NS12placeholders2_4E[1];
.global .align 1 .b8 _ZN34_INTERNAL_28372c7b_4_k_cu_1ac5269e6thrust24THRUST_300001_SM_1000_NS12placeholders2_5E[1];
.global .align 1 .b8 _ZN34_INTERNAL_28372c7b_4_k_cu_1ac5269e6thrust24THRUST_300001_SM_1000_NS12placeholders2_6E[1];
.global .align 1 .b8 _ZN34_INTERNAL_28372c7b_4_k_cu_1ac5269e6thrust24THRUST_300001_SM_1000_NS12placeholders2_7E[1];
.global .align 1 .b8 _ZN34_INTERNAL_28372c7b_4_k_cu_1ac5269e6thrust24THRUST_300001_SM_1000_NS12placeholders2_8E[1];
.global .align 1 .b8 _ZN34_INTERNAL_28372c7b_4_k_cu_1ac5269e6thrust24THRUST_300001_SM_1000_NS12placeholders2_9E[1];
.global .align 1 .b8 _ZN34_INTERNAL_28372c7b_4_k_cu_1ac5269e6thrust24THRUST_300001_SM_1000_NS12placeholders3_10E[1];
.global .align 1 .b8 $str[4] = {37, 100, 32};
.global .align 1 .b8 $str$1[2] = {10};

.visible .entry _Z10printArrayPii(
	.param .u64 .ptr .align 1 _Z10printArrayPii_param_0,
	.param .u32 _Z10printArrayPii_param_1
)
{
	.local .align 8 .b8 	__local_depot0[8];
	.reg .b64 	%SP;
	.reg .b64 	%SPL;
	.reg .pred 	%p<10>;
	.reg .b32 	%r<112>;
	.reg .b64 	%rd<32>;

	mov.u64 	%SPL, __local_depot0;
	cvta.local.u64 	%SP, %SPL;
	ld.param.u64 	%rd9, [_Z10printArrayPii_param_0];
	ld.param.u32 	%r16, [_Z10printArrayPii_param_1];
	cvta.to.global.u64 	%rd1, %rd9;
	add.u64 	%rd10, %SP, 0;
	add.u64 	%rd2, %SPL, 0;
	setp.lt.s32 	%p1, %r16, 1;
	@%p1 bra 	$L__BB0_13;
	and.b32  	%r1, %r16, 15;
	setp.lt.u32 	%p2, %r16, 16;
	mov.b32 	%r109, 0;
	@%p2 bra 	$L__BB0_4;
	and.b32  	%r109, %r16, 2147483632;
	neg.s32 	%r107, %r109;
	add.s64 	%rd30, %rd1, 32;
	mov.u64 	%rd11, $str;
$L__BB0_3:
	.pragma "nounroll";
	ld.global.u32 	%r18, [%rd30+-32];
	st.local.u32 	[%rd2], %r18;
	cvta.global.u64 	%rd12, %rd11;
	{ // callseq 0, 0
	.param .b64 param0;
	st.param.b64 	[param0], %rd12;
	.param .b64 param1;
	st.param.b64 	[param1], %rd10;
	.param .b32 retval0;
	call.uni (retval0), 
	vprintf, 
	(
	param0, 
	param1
	);
	ld.param.b32 	%r19, [retval0];
	} // callseq 0
	ld.global.u32 	%r21, [%rd30+-28];
	st.local.u32 	[%rd2], %r21;
	{ // callseq 1, 0
	.param .b64 param0;
	st.param.b64 	[param0], %rd12;
	.param .b64 param1;
	st.param.b64 	[param1], %rd10;
	.param .b32 retval0;
	call.uni (retval0), 
	vprintf, 
	(
	param0, 
	param1
	);
	ld.param.b32 	%r22, [retval0];
	} // callseq 1
	ld.global.u32 	%r24, [%rd30+-24];
	st.local.u32 	[%rd2], %r24;
	{ // callseq 2, 0
	.param .b64 param0;
	st.param.b64 	[param0], %rd12;
	.param .b64 param1;
	st.param.b64 	[param1], %rd10;
	.param .b32 retval0;
	call.uni (retval0), 
	vprintf, 
	(
	param0, 
	param1
	);
	ld.param.b32 	%r25, [retval0];
	} // callseq 2
	ld.global.u32 	%r27, [%rd30+-20];
	st.local.u32 	[%rd2], %r27;
	{ // callseq 3, 0
	.param .b64 param0;
	st.param.b64 	[param0], %rd12;
	.param .b64 param1;
	st.param.b64 	[param1], %rd10;
	.param .b32 retval0;
	call.uni (retval0), 
	vprintf, 
	(
	param0, 
	param1
	);
	ld.param.b32 	%r28, [retval0];
	} // callseq 3
	ld.global.u32 	%r30, [%rd30+-16];
	st.local.u32 	[%rd2], %r30;
	{ // callseq 4, 0
	.param .b64 param0;
	st.param.b64 	[param0], %rd12;
	.param .b64 param1;
	st.param.b64 	[param1], %rd10;
	.param .b32 retval0;
	call.uni (retval0), 
	vprintf, 
	(
	param0, 
	param1
	);
	ld.param.b32 	%r31, [retval0];
	} // callseq 4
	ld.global.u32 	%r33, [%rd30+-12];
	st.local.u32 	[%rd2], %r33;
	{ // callseq 5, 0
	.param .b64 param0;
	st.param.b64 	[param0], %rd12;
	.param .b64 param1;
	st.param.b64 	[param1], %rd10;
	.param .b32 retval0;
	call.uni (retval0), 
	vprintf, 
	(
	param0, 
	param1
	);
	ld.param.b32 	%r34, [retval0];
	} // callseq 5
	ld.global.u32 	%r36, [%rd30+-8];
	st.local.u32 	[%rd2], %r36;
	{ // callseq 6, 0
	.param .b64 param0;
	st.param.b64 	[param0], %rd12;
	.param .b64 param1;
	st.param.b64 	[param1], %rd10;
	.param .b32 retval0;
	call.uni (retval0), 
	vprintf, 
	(
	param0, 
	param1
	);
	ld.param.b32 	%r37, [retval0];
	} // callseq 6
	ld.global.u32 	%r39, [%rd30+-4];
	st.local.u32 	[%rd2], %r39;
	{ // callseq 7, 0
	.param .b64 param0;
	st.param.b64 	[param0], %rd12;
	.param .b64 param1;
	st.param.b64 	[param1], %rd10;
	.param .b32 retval0;
	call.uni (retval0), 
	vprintf, 
	(
	param0, 
	param1
	);
	ld.param.b32 	%r40, [retval0];
	} // callseq 7
	ld.global.u32 	%r42, [%rd30];
	st.local.u32 	[%rd2], %r42;
	{ // callseq 8, 0
	.param .b64 param0;
	st.param.b64 	[param0], %rd12;
	.param .b64 param1;
	st.param.b64 	[param1], %rd10;
	.param .b32 retval0;
	call.uni (retval0), 
	vprintf, 
	(
	param0, 
	param1
	);
	ld.param.b32 	%r43, [retval0];
	} // callseq 8
	ld.global.u32 	%r45, [%rd30+4];
	st.local.u32 	[%rd2], %r45;
	{ // callseq 9, 0
	.param .b64 param0;
	st.param.b64 	[param0], %rd12;
	.param .b64 param1;
	st.param.b64 	[param1], %rd10;
	.param .b32 retval0;
	call.uni (retval0), 
	vprintf, 
	(
	param0, 
	param1
	);
	ld.param.b32 	%r46, [retval0];
	} // callseq 9
	ld.global.u32 	%r48, [%rd30+8];
	st.local.u32 	[%rd2], %r48;
	{ // callseq 10, 0
	.param .b64 param0;
	st.param.b64 	[param0], %rd12;
	.param .b64 param1;
	st.param.b64 	[param1], %rd10;
	.param .b32 retval0;
	call.uni (retval0), 
	vprintf, 
	(
	param0, 
	param1
	);
	ld.param.b32 	%r49, [retval0];
	} // callseq 10
	ld.global.u32 	%r51, [%rd30+12];
	st.local.u32 	[%rd2], %r51;
	{ // callseq 11, 0
	.param .b64 param0;
	st.param.b64 	[param0], %rd12;
	.param .b64 param1;
	st.param.b64 	[param1], %rd10;
	.param .b32 retval0;
	call.uni (retval0), 
	vprintf, 
	(
	param0, 
	param1
	);
	ld.param.b32 	%r52, [retval0];
	} // callseq 11
	ld.global.u32 	%r54, [%rd30+16];
	st.local.u32 	[%rd2], %r54;
	{ // callseq 12, 0
	.param .b64 param0;
	st.param.b64 	[param0], %rd12;
	.param .b64 param1;
	st.param.b64 	[param1], %rd10;
	.param .b32 retval0;
	call.uni (retval0), 
	vprintf, 
	(
	param0, 
	param1
	);
	ld.param.b32 	%r55, [retval0];
	} // callseq 12
	ld.global.u32 	%r57, [%rd30+20];
	st.local.u32 	[%rd2], %r57;
	{ // callseq 13, 0
	.param .b64 param0;
	st.param.b64 	[param0], %rd12;
	.param .b64 param1;
	st.param.b64 	[param1], %rd10;
	.param .b32 retval0;
	call.uni (retval0), 
	vprintf, 
	(
	param0, 
	param1
	);
	ld.param.b32 	%r58, [retval0];
	} // callseq 13
	ld.global.u32 	%r60, [%rd30+24];
	st.local.u32 	[%rd2], %r60;
	{ // callseq 14, 0
	.param .b64 param0;
	st.param.b64 	[param0], %rd12;
	.param .b64 param1;
	st.param.b64 	[param1], %rd10;
	.param .b32 retval0;
	call.uni (retval0), 
	vprintf, 
	(
	param0, 
	param1
	);
	ld.param.b32 	%r61, [retval0];
	} // callseq 14
	ld.global.u32 	%r63, [%rd30+28];
	st.local.u32 	[%rd2], %r63;
	{ // callseq 15, 0
	.param .b64 param0;
	st.param.b64 	[param0], %rd12;
	.param .b64 param1;
	st.param.b64 	[param1], %rd10;
	.param .b32 retval0;
	call.uni (retval0), 
	vprintf, 
	(
	param0, 
	param1
	);
	ld.param.b32 	%r64, [retval0];
	} // callseq 15
	add.s32 	%r107, %r107, 16;
	add.s64 	%rd30, %rd30, 64;
	setp.ne.s32 	%p3, %r107, 0;
	@%p3 bra 	$L__BB0_3;
$L__BB0_4:
	setp.eq.s32 	%p4, %r1, 0;
	@%p4 bra 	$L__BB0_13;
	and.b32  	%r7, %r16, 7;
	setp.lt.u32 	%p5, %r1, 8;
	@%p5 bra 	$L__BB0_7;
	mul.wide.u32 	%rd14, %r109, 4;
	add.s64 	%rd15, %rd1, %rd14;
	ld.global.u32 	%r66, [%rd15];
	st.local.u32 	[%rd2], %r66;
	mov.u64 	%rd16, $str;
	cvta.global.u64 	%rd17, %rd16;
	{ // callseq 16, 0
	.param .b64 param0;
	st.param.b64 	[param0], %rd17;
	.param .b64 param1;
	st.param.b64 	[param1], %rd10;
	.param .b32 retval0;
	call.uni (retval0), 
	vprintf, 
	(
	param0, 
	param1
	);
	ld.param.b32 	%r67, [retval0];
	} // callseq 16
	ld.global.u32 	%r69, [%rd15+4];
	st.local.u32 	[%rd2], %r69;
	{ // callseq 17, 0
	.param .b64 param0;
	st.param.b64 	[param0], %rd17;
	.param .b64 param1;
	st.param.b64 	[param1], %rd10;
	.param .b32 retval0;
	call.uni (retval0), 
	vprintf, 
	(
	param0, 
	param1
	);
	ld.param.b32 	%r70, [retval0];
	} // callseq 17
	ld.global.u32 	%r72, [%rd15+8];
	st.local.u32 	[%rd2], %r72;
	{ // callseq 18, 0
	.param .b64 param0;
	st.param.b64 	[param0], %rd17;
	.param .b64 param1;
	st.param.b64 	[param1], %rd10;
	.param .b32 retval0;
	call.uni (retval0), 
	vprintf, 
	(
	param0, 
	param1
	);
	ld.param.b32 	%r73, [retval0];
	} // callseq 18
	ld.global.u32 	%r75, [%rd15+12];
	st.local.u32 	[%rd2], %r75;
	{ // callseq 19, 0
	.param .b64 param0;
	st.param.b64 	[param0], %rd17;
	.param .b64 param1;
	st.param.b64 	[param1], %rd10;
	.param .b32 retval0;
	call.uni (retval0), 
	vprintf, 
	(
	param0, 
	param1
	);
	ld.param.b32 	%r76, [retval0];
	} // callseq 19
	ld.global.u32 	%r78, [%rd15+16];
	st.local.u32 	[%rd2], %r78;
	{ // callseq 20, 0
	.param .b64 param0;
	st.param.b64 	[param0], %rd17;
	.param .b64 param1;
	st.param.b64 	[param1], %rd10;
	.param .b32 retval0;
	call.uni (retval0), 
	vprintf, 
	(
	param0, 
	param1
	);
	ld.param.b32 	%r79, [retval0];
	} // callseq 20
	ld.global.u32 	%r81, [%rd15+20];
	st.local.u32 	[%rd2], %r81;
	{ // callseq 21, 0
	.param .b64 param0;
	st.param.b64 	[param0], %rd17;
	.param .b64 param1;
	st.param.b64 	[param1], %rd10;
	.param .b32 retval0;
	call.uni (retval0), 
	vprintf, 
	(
	param0, 
	param1
	);
	ld.param.b32 	%r82, [retval0];
	} // callseq 21
	ld.global.u32 	%r84, [%rd15+24];
	st.local.u32 	[%rd2], %r84;
	{ // callseq 22, 0
	.param .b64 param0;
	st.param.b64 	[param0], %rd17;
	.param .b64 param1;
	st.param.b64 	[param1], %rd10;
	.param .b32 retval0;
	call.uni (retval0), 
	vprintf, 
	(
	param0, 
	param1
	);
	ld.param.b32 	%r85, [retval0];
	} // callseq 22
	ld.global.u32 	%r87, [%rd15+28];
	st.local.u32 	[%rd2], %r87;
	{ // callseq 23, 0
	.param .b64 param0;
	st.param.b64 	[param0], %rd17;
	.param .b64 param1;
	st.param.b64 	[param1], %rd10;
	.param .b32 retval0;
	call.uni (retval0), 
	vprintf, 
	(
	param0, 
	param1
	);
	ld.param.b32 	%r88, [retval0];
	} // callseq 23
	add.s32 	%r109, %r109, 8;
$L__BB0_7:
	setp.eq.s32 	%p6, %r7, 0;
	@%p6 bra 	$L__BB0_13;
	and.b32  	%r10, %r16, 3;
	setp.lt.u32 	%p7, %r7, 4;
	@%p7 bra 	$L__BB0_10;
	mul.wide.u32 	%rd19, %r109, 4;
	add.s64 	%rd20, %rd1, %rd19;
	ld.global.u32 	%r90, [%rd20];
	st.local.u32 	[%rd2], %r90;
	mov.u64 	%rd21, $str;
	cvta.global.u64 	%rd22, %rd21;
	{ // callseq 24, 0
	.param .b64 param0;
	st.param.b64 	[param0], %rd22;
	.param .b64 param1;
	st.param.b64 	[param1], %rd10;
	.param .b32 retval0;
	call.uni (retval0), 
	vprintf, 
	(
	param0, 
	param1
	);
	ld.param.b32 	%r91, [retval0];
	} // callseq 24
	ld.global.u32 	%r93, [%rd20+4];
	st.local.u32 	[%rd2], %r93;
	{ // callseq 25, 0
	.param .b64 param0;
	st.param.b64 	[param0], %rd22;
	.param .b64 param1;
	st.param.b64 	[param1], %rd10;
	.param .b32 retval0;
	call.uni (retval0), 
	vprintf, 
	(
	param0, 
	param1
	);
	ld.param.b32 	%r94, [retval0];
	} // callseq 25
	ld.global.u32 	%r96, [%rd20+8];
	st.local.u32 	[%rd2], %r96;
	{ // callseq 26, 0
	.param .b64 param0;
	st.param.b64 	[param0], %rd22;
	.param .b64 param1;
	st.param.b64 	[param1], %rd10;
	.param .b32 retval0;
	call.uni (retval0), 
	vprintf, 
	(
	param0, 
	param1
	);
	ld.param.b32 	%r97, [retval0];
	} // callseq 26
	ld.global.u32 	%r99, [%rd20+12];
	st.local.u32 	[%rd2], %r99;
	{ // callseq 27, 0
	.param .b64 param0;
	st.param.b64 	[param0], %rd22;
	.param .b64 param1;
	st.param.b64 	[param1], %rd10;
	.param .b32 retval0;
	call.uni (retval0), 
	vprintf, 
	(
	param0, 
	param1
	);
	ld.param.b32 	%r100, [retval0];
	} // callseq 27
	add.s32 	%r109, %r109, 4;
$L__BB0_10:
	setp.eq.s32 	%p8, %r10, 0;
	@%p8 bra 	$L__BB0_13;
	mul.wide.u32 	%rd24, %r109, 4;
	add.s64 	%rd31, %rd1, %rd24;
	neg.s32 	%r111, %r10;
	mov.u64 	%rd25, $str;
$L__BB0_12:
	.pragma "nounroll";
	ld.global.u32 	%r102, [%rd31];
	st.local.u32 	[%rd2], %r102;
	cvta.global.u64 	%rd26, %rd25;
	{ // callseq 28, 0
	.param .b64 param0;
	st.param.b64 	[param0], %rd26;
	.param .b64 param1;
	st.param.b64 	[param1], %rd10;
	.param .b32 retval0;
	call.uni (retval0), 
	vprintf, 
	(
	param0, 
	param1
	);
	ld.param.b32 	%r103, [retval0];
	} // callseq 28
	add.s64 	%rd31, %rd31, 4;
	add.s32 	%r111, %r111, 1;
	setp.ne.s32 	%p9, %r111, 0;
	@%p9 bra 	$L__BB0_12;
$L__BB0_13:
	mov.u64 	%rd28, $str$1;
	cvta.global.u64 	%rd29, %rd28;
	{ // callseq 29, 0
	.param .b64 param0;
	st.param.b64 	[param0], %rd29;
	.param .b64 param1;
	st.param.b64 	[param1], 0;
	.param .b32 retval0;
	call.uni (retval0), 
	vprintf, 
	(
	param0, 
	param1
	);
	ld.param.b32 	%r105, [retval0];
	} // callseq 29
	ret;

}
	// .globl	_Z13countElementsPiS_S_ii
.visible .entry _Z13countElementsPiS_S_ii(
	.param .u64 .ptr .align 1 _Z13countElementsPiS_S_ii_param_0,
	.param .u64 .ptr .align 1 _Z13countElementsPiS_S_ii_param_1,
	.param .u64 .ptr .align 1 _Z13countElementsPiS_S_ii_param_2,
	.param .u32 _Z13countElementsPiS_S_ii_param_3,
	.param .u32 _Z13countElementsPiS_S_ii_param_4
)
{
	.reg .pred 	%p<5>;
	.reg .b32 	%r<17>;
	.reg .b64 	%rd<17>;

	ld.param.u64 	%rd5, [_Z13countElementsPiS_S_ii_param_0];
	ld.param.u64 	%rd6, [_Z13countElementsPiS_S_ii_param_1];
	ld.param.u64 	%rd7, [_Z13countElementsPiS_S_ii_param_2];
	ld.param.u32 	%r8, [_Z13countElementsPiS_S_ii_param_3];
	ld.param.u32 	%r7, [_Z13countElementsPiS_S_ii_param_4];
	mov.u32 	%r9, %ctaid.x;
	mov.u32 	%r10, %ntid.x;
	mov.u32 	%r11, %tid.x;
	mad.lo.s32 	%r1, %r9, %r10, %r11;
	setp.ge.s32 	%p1, %r1, %r8;
	@%p1 bra 	$L__BB1_7;
	cvta.to.global.u64 	%rd9, %rd5;
	mul.wide.s32 	%rd10, %r1, 4;
	add.s64 	%rd1, %rd9, %rd10;
	add.s32 	%r2, %r7, -1;
	setp.lt.s32 	%p2, %r7, 2;
	mov.b64 	%rd16, 0;
	@%p2 bra 	$L__BB1_6;
	ld.global.u32 	%r3, [%rd1];
	cvta.to.global.u64 	%rd2, %rd6;
	mov.b32 	%r15, 0;
$L__BB1_3:
	mul.wide.u32 	%rd11, %r15, 4;
	add.s64 	%rd12, %rd2, %rd11;
	ld.global.u32 	%r13, [%rd12];
	setp.le.s32 	%p3, %r3, %r13;
	mov.u32 	%r16, %r15;
	@%p3 bra 	$L__BB1_5;
	add.s32 	%r15, %r15, 1;
	setp.ne.s32 	%p4, %r15, %r2;
	mov.u32 	%r16, %r2;
	@%p4 bra 	$L__BB1_3;
$L__BB1_5:
	cvt.u64.u32 	%rd16, %r16;
$L__BB1_6:
	cvta.to.global.u64 	%rd13, %rd7;
	shl.b64 	%rd14, %rd16, 2;
	add.s64 	%rd15, %rd13, %rd14;
	atom.global.add.u32 	%r14, [%rd15], 1;
$L__BB1_7:
	ret;

}
	// .globl	_Z13computeStartsPiS_i
.visible .entry _Z13computeStartsPiS_i(
	.param .u64 .ptr .align 1 _Z13computeStartsPiS_i_param_0,
	.param .u64 .ptr .align 1 _Z13computeStartsPiS_i_param_1,
	.param .u32 _Z13computeStartsPiS_i_param_2
)
{
	.reg .pred 	%p<12>;
	.reg .b32 	%r<93>;
	.reg .b64 	%rd<28>;

	ld.param.u64 	%rd15, [_Z13computeStartsPiS_i_param_0];
	ld.param.u64 	%rd16, [_Z13computeStartsPiS_i_param_1];
	ld.param.u32 	%r25, [_Z13computeStartsPiS_i_param_2];
	cvta.to.global.u64 	%rd1, %rd15;
	cvta.to.global.u64 	%rd2, %rd16;
	mov.u32 	%r26, %tid.x;
	setp.ne.s32 	%p1, %r26, 0;
	setp.lt.s32 	%p2, %r25, 1;
	or.pred  	%p3, %p1, %p2;
	@%p3 bra 	$L__BB2_13;
	and.b32  	%r1, %r25, 15;
	setp.lt.u32 	%p4, %r25, 16;
	mov.b32 	%r87, 0;
	mov.u32 	%r86, %r87;
	@%p4 bra 	$L__BB2_4;
	and.b32  	%r87, %r25, 2147483632;
	neg.s32 	%r83, %r87;
	add.s64 	%rd25, %rd2, 32;
	add.s64 	%rd24, %rd1, 32;
	mov.b32 	%r86, 0;
$L__BB2_3:
	.pragma "nounroll";
	st.global.u32 	[%rd25+-32], %r86;
	ld.global.u32 	%r29, [%rd24+-32];
	add.s32 	%r30, %r29, %r86;
	st.global.u32 	[%rd25+-28], %r30;
	ld.global.u32 	%r31, [%rd24+-28];
	add.s32 	%r32, %r31, %r30;
	st.global.u32 	[%rd25+-24], %r32;
	ld.global.u32 	%r33, [%rd24+-24];
	add.s32 	%r34, %r33, %r32;
	st.global.u32 	[%rd25+-20], %r34;
	ld.global.u32 	%r35, [%rd24+-20];
	add.s32 	%r36, %r35, %r34;
	st.global.u32 	[%rd25+-16], %r36;
	ld.global.u32 	%r37, [%rd24+-16];
	add.s32 	%r38, %r37, %r36;
	st.global.u32 	[%rd25+-12], %r38;
	ld.global.u32 	%r39, [%rd24+-12];
	add.s32 	%r40, %r39, %r38;
	st.global.u32 	[%rd25+-8], %r40;
	ld.global.u32 	%r41, [%rd24+-8];
	add.s32 	%r42, %r41, %r40;
	st.global.u32 	[%rd25+-4], %r42;
	ld.global.u32 	%r43, [%rd24+-4];
	add.s32 	%r44, %r43, %r42;
	st.global.u32 	[%rd25], %r44;
	ld.global.u32 	%r45, [%rd24];
	add.s32 	%r46, %r45, %r44;
	st.global.u32 	[%rd25+4], %r46;
	ld.global.u32 	%r47, [%rd24+4];
	add.s32 	%r48, %r47, %r46;
	st.global.u32 	[%rd25+8], %r48;
	ld.global.u32 	%r49, [%rd24+8];
	add.s32 	%r50, %r49, %r48;
	st.global.u32 	[%rd25+12], %r50;
	ld.global.u32 	%r51, [%rd24+12];
	add.s32 	%r52, %r51, %r50;
	st.global.u32 	[%rd25+16], %r52;
	ld.global.u32 	%r53, [%rd24+16];
	add.s32 	%r54, %r53, %r52;
	st.global.u32 	[%rd25+20], %r54;
	ld.global.u32 	%r55, [%rd24+20];
	add.s32 	%r56, %r55, %r54;
	st.global.u32 	[%rd25+24], %r56;
	ld.global.u32 	%r57, [%rd24+24];
	add.s32 	%r58, %r57, %r56;
	st.global.u32 	[%rd25+28], %r58;
	ld.global.u32 	%r59, [%rd24+28];
	add.s32 	%r86, %r59, %r58;
	add.s32 	%r83, %r83, 16;
	add.s64 	%rd25, %rd25, 64;
	add.s64 	%rd24, %rd24, 64;
	setp.ne.s32 	%p5, %r83, 0;
	@%p5 bra 	$L__BB2_3;
$L__BB2_4:
	setp.eq.s32 	%p6, %r1, 0;
	@%p6 bra 	$L__BB2_13;
	and.b32  	%r10, %r25, 7;
	setp.lt.u32 	%p7, %r1, 8;
	@%p7 bra 	$L__BB2_7;
	mul.wide.u32 	%rd17, %r87, 4;
	add.s64 	%rd18, %rd2, %rd17;
	st.global.u32 	[%rd18], %r86;
	add.s64 	%rd19, %rd1, %rd17;
	ld.global.u32 	%r60, [%rd19];
	add.s32 	%r61, %r60, %r86;
	st.global.u32 	[%rd18+4], %r61;
	ld.global.u32 	%r62, [%rd19+4];
	add.s32 	%r63, %r62, %r61;
	st.global.u32 	[%rd18+8], %r63;
	ld.global.u32 	%r64, [%rd19+8];
	add.s32 	%r65, %r64, %r63;
	st.global.u32 	[%rd18+12], %r65;
	ld.global.u32 	%r66, [%rd19+12];
	add.s32 	%r67, %r66, %r65;
	st.global.u32 	[%rd18+16], %r67;
	ld.global.u32 	%r68, [%rd19+16];
	add.s32 	%r69, %r68, %r67;
	st.global.u32 	[%rd18+20], %r69;
	ld.global.u32 	%r70, [%rd19+20];
	add.s32 	%r71, %r70, %r69;
	st.global.u32 	[%rd18+24], %r71;
	ld.global.u32 	%r72, [%rd19+24];
	add.s32 	%r73, %r72, %r71;
	st.global.u32 	[%rd18+28], %r73;
	ld.global.u32 	%r74, [%rd19+28];
	add.s32 	%r86, %r74, %r73;
	add.s32 	%r87, %r87, 8;
$L__BB2_7:
	setp.eq.s32 	%p8, %r10, 0;
	@%p8 bra 	$L__BB2_13;
	and.b32  	%r15, %r25, 3;
	setp.lt.u32 	%p9, %r10, 4;
	@%p9 bra 	$L__BB2_10;
	mul.wide.u32 	%rd20, %r87, 4;
	add.s64 	%rd21, %rd2, %rd20;
	st.global.u32 	[%rd21], %r86;
	add.s64 	%rd22, %rd1, %rd20;
	ld.global.u32 	%r75, [%rd22];
	add.s32 	%r76, %r75, %r86;
	st.global.u32 	[%rd21+4], %r76;
	ld.global.u32 	%r77, [%rd22+4];
	add.s32 	%r78, %r77, %r76;
	st.global.u32 	[%rd21+8], %r78;
	ld.global.u32 	%r79, [%rd22+8];
	add.s32 	%r80, %r79, %r78;
	st.global.u32 	[%rd21+12], %r80;
	ld.global.u32 	%r81, [%rd22+12];
	add.s32 	%r86, %r81, %r80;
	add.s32 	%r87, %r87, 4;
$L__BB2_10:
	setp.eq.s32 	%p10, %r15, 0;
	@%p10 bra 	$L__BB2_13;
	mul.wide.u32 	%rd23, %r87, 4;
	add.s64 	%rd27, %rd1, %rd23;
	add.s64 	%rd26, %rd2, %rd23;
	neg.s32 	%r91, %r15;
$L__BB2_12:
	.pragma "nounroll";
	st.global.u32 	[%rd26], %r86;
	ld.global.u32 	%r82, [%rd27];
	add.s32 	%r86, %r82, %r86;
	add.s64 	%rd27, %rd27, 4;
	add.s64 	%rd26, %rd26, 4;
	add.s32 	%r91, %r91, 1;
	setp.ne.s32 	%p11, %r91, 0;
	@%p11 bra 	$L__BB2_12;
$L__BB2_13:
	ret;

}
	// .globl	_Z18distributeElementsPiS_S_S_S_ii
.visible .entry _Z18distributeElementsPiS_S_S_S_ii(
	.param .u64 .ptr .align 1 _Z18distributeElementsPiS_S_S_S_ii_param_0,
	.param .u64 .ptr .align 1 _Z18distributeElementsPiS_S_S_S_ii_param_1,
	.param .u64 .ptr .align 1 _Z18distributeElementsPiS_S_S_S_ii_param_2,
	.param .u64 .ptr .align 1 _Z18distributeElementsPiS_S_S_S_ii_param_3,
	.param .u64 .ptr .align 1 _Z18distributeElementsPiS_S_S_S_ii_param_4,
	.param .u32 _Z18distributeElementsPiS_S_S_S_ii_param_5,
	.param .u32 _Z18distributeElementsPiS_S_S_S_ii_param_6
)
{
	.reg .pred 	%p<5>;
	.reg .b32 	%r<20>;
	.reg .b64 	%rd<24>;

	ld.param.u64 	%rd5, [_Z18distributeElementsPiS_S_S_S_ii_param_0];
	ld.param.u64 	%rd6, [_Z18distributeElementsPiS_S_S_S_ii_param_1];
	ld.param.u64 	%rd7, [_Z18distributeElementsPiS_S_S_S_ii_param_2];
	ld.param.u64 	%rd8, [_Z18distributeElementsPiS_S_S_S_ii_param_3];
	ld.param.u64 	%rd9, [_Z18distributeElementsPiS_S_S_S_ii_param_4];
	ld.param.u32 	%r8, [_Z18distributeElementsPiS_S_S_S_ii_param_5];
	ld.param.u32 	%r7, [_Z18distributeElementsPiS_S_S_S_ii_param_6];
	mov.u32 	%r9, %ctaid.x;
	mov.u32 	%r10, %ntid.x;
	mov.u32 	%r11, %tid.x;
	mad.lo.s32 	%r1, %r9, %r10, %r11;
	setp.ge.s32 	%p1, %r1, %r8;
	@%p1 bra 	$L__BB3_7;
	cvta.to.global.u64 	%rd11, %rd5;
	mul.wide.s32 	%rd12, %r1, 4;
	add.s64 	%rd1, %rd11, %rd12;
	add.s32 	%r2, %r7, -1;
	setp.lt.s32 	%p2, %r7, 2;
	mov.b64 	%rd23, 0;
	@%p2 bra 	$L__BB3_6;
	ld.global.u32 	%r3, [%rd1];
	cvta.to.global.u64 	%rd2, %rd7;
	mov.b32 	%r18, 0;
$L__BB3_3:
	mul.wide.u32 	%rd13, %r18, 4;
	add.s64 	%rd14, %rd2, %rd13;
	ld.global.u32 	%r13, [%rd14];
	setp.le.s32 	%p3, %r3, %r13;
	mov.u32 	%r19, %r18;
	@%p3 bra 	$L__BB3_5;
	add.s32 	%r18, %r18, 1;
	setp.ne.s32 	%p4, %r18, %r2;
	mov.u32 	%r19, %r2;
	@%p4 bra 	$L__BB3_3;
$L__BB3_5:
	cvt.u64.u32 	%rd23, %r19;
$L__BB3_6:
	cvta.to.global.u64 	%rd15, %rd9;
	shl.b64 	%rd16, %rd23, 2;
	add.s64 	%rd17, %rd15, %rd16;
	atom.global.add.u32 	%r14, [%rd17], 1;
	ld.global.u32 	%r15, [%rd1];
	cvta.to.global.u64 	%rd18, %rd8;
	add.s64 	%rd19, %rd18, %rd16;
	ld.global.u32 	%r16, [%rd19];
	add.s32 	%r17, %r16, %r14;
	cvta.to.global.u64 	%rd20, %rd6;
	mul.wide.s32 	%rd21, %r17, 4;
	add.s64 	%rd22, %rd20, %rd21;
	st.global.u32 	[%rd22], %r15;
$L__BB3_7:
	ret;

}
	// .globl	_ZN3cub18CUB_300001_SM_10006detail11EmptyKernelIvEEvv
.visible .entry _ZN3cub18CUB_300001_SM_10006detail11EmptyKernelIvEEvv()
{


	ret;

}


// ===== COMPILED SASS (sm_100) =====

	.target	sm_100

	.elftype	@"ET_EXEC"


//--------------------- .note.nv.tkinfo           --------------------------
	.section	.note.nv.tkinfo,"",@"SHT_NOTE"
	.sectionflags	@"SHF_NOTE_NV_TKINFO"
	.tkinfo
        /*0018*/ 	.word	0x00000002
        /*0030*/ 	.string	""
        /*0030*/ 	.string	"ptxas"
        /*0030*/ 	.string	"Cuda compilation tools, release 13.0, V13.0.88"
        /*0030*/ 	.string	"Build cuda_13.0.r13.0/compiler.36424714_0"
        /*0030*/ 	.string	"-arch sm_100 -m 64 "



//--------------------- .note.nv.cuinfo           --------------------------
	.section	.note.nv.cuinfo,"",@"SHT_NOTE"
	.sectionflags	@"SHF_NOTE_NV_CUINFO"
        /*0018*/ 	.short	0x0002
        /*001a*/ 	.short	0x0064
        /*001c*/ 	.short	0x0082
	.zero		2


//--------------------- .nv.info                  --------------------------
	.section	.nv.info,"",@"SHT_CUDA_INFO"
	.align	4


	//----- nvinfo : EIATTR_REGCOUNT
	.align		4
        /*0000*/ 	.byte	0x04, 0x2f
        /*0002*/ 	.short	(.L_43 - .L_42)
	.align		4
.L_42:
        /*0004*/ 	.word	index@(_Z10printArrayPii)
        /*0008*/ 	.word	0x0000001b


	//----- nvinfo : EIATTR_FRAME_SIZE
	.align		4
.L_43:
        /*000c*/ 	.byte	0x04, 0x11
        /*000e*/ 	.short	(.L_45 - .L_44)
	.align		4
.L_44:
        /*0010*/ 	.word	index@(_Z10printArrayPii)
        /*0014*/ 	.word	0x00000008


	//----- nvinfo : EIATTR_REGCOUNT
	.align		4
.L_45:
        /*0018*/ 	.byte	0x04, 0x2f
        /*001a*/ 	.short	(.L_47 - .L_46)
	.align		4
.L_46:
        /*001c*/ 	.word	index@(_Z13countElementsPiS_S_ii)
        /*0020*/ 	.word	0x0000000a


	//----- nvinfo : EIATTR_FRAME_SIZE
	.align		4
.L_47:
        /*0024*/ 	.byte	0x04, 0x11
        /*0026*/ 	.short	(.L_49 - .L_48)
	.align		4
.L_48:
        /*0028*/ 	.word	index@(_Z13countElementsPiS_S_ii)
        /*002c*/ 	.word	0x00000000


	//----- nvinfo : EIATTR_REGCOUNT
	.align		4
.L_49:
        /*0030*/ 	.byte	0x04, 0x2f
        /*0032*/ 	.short	(.L_51 - .L_50)
	.align		4
.L_50:
        /*0034*/ 	.word	index@(_Z13computeStartsPiS_i)
        /*0038*/ 	.word	0x00000012


	//----- nvinfo : EIATTR_FRAME_SIZE
	.align		4
.L_51:
        /*003c*/ 	.byte	0x04, 0x11
        /*003e*/ 	.short	(.L_53 - .L_52)
	.align		4
.L_52:
        /*0040*/ 	.word	index@(_Z13computeStartsPiS_i)
        /*0044*/ 	.word	0x00000000


	//----- nvinfo : EIATTR_REGCOUNT
	.align		4
.L_53:
        /*0048*/ 	.byte	0x04, 0x2f
        /*004a*/ 	.short	(.L_55 - .L_54)
	.align		4
.L_54:
        /*004c*/ 	.word	index@(_Z18distributeElementsPiS_S_S_S_ii)
        /*0050*/ 	.word	0x00000010


	//----- nvinfo : EIATTR_FRAME_SIZE
	.align		4
.L_55:
        /*0054*/ 	.byte	0x04, 0x11
        /*0056*/ 	.short	(.L_57 - .L_56)
	.align		4
.L_56:
        /*0058*/ 	.word	index@(_Z18distributeElementsPiS_S_S_S_ii)
        /*005c*/ 	.word	0x00000000


	//----- nvinfo : EIATTR_REGCOUNT
	.align		4
.L_57:
        /*0060*/ 	.byte	0x04, 0x2f
        /*0062*/ 	.short	(.L_59 - .L_58)
	.align		4
.L_58:
        /*0064*/ 	.word	index@(_ZN3cub18CUB_300001_SM_10006detail11EmptyKernelIvEEvv)
        /*0068*/ 	.word	0x00000004


	//----- nvinfo : EIATTR_FRAME_SIZE
	.align		4
.L_59:
        /*006c*/ 	.byte	0x04, 0x11
        /*006e*/ 	.short	(.L_61 - .L_60)
	.align		4
.L_60:
        /*0070*/ 	.word	index@(_ZN3cub18CUB_300001_SM_10006detail11EmptyKernelIvEEvv)
        /*0074*/ 	.word	0x00000000


	//----- nvinfo : EIATTR_MIN_STACK_SIZE
	.align		4
.L_61:
        /*0078*/ 	.byte	0x04, 0x12
        /*007a*/ 	.short	(.L_63 - .L_62)
	.align		4
.L_62:
        /*007c*/ 	.word	index@(_ZN3cub18CUB_300001_SM_10006detail11EmptyKernelIvEEvv)
        /*0080*/ 	.word	0x00000000


	//----- nvinfo : EIATTR_MIN_STACK_SIZE
	.align		4
.L_63:
        /*0084*/ 	.byte	0x04, 0x12
        /*0086*/ 	.short	(.L_65 - .L_64)
	.align		4
.L_64:
        /*0088*/ 	.word	index@(_Z18distributeElementsPiS_S_S_S_ii)
        /*008c*/ 	.word	0x00000000


	//----- nvinfo : EIATTR_MIN_STACK_SIZE
	.align		4
.L_65:
        /*0090*/ 	.byte	0x04, 0x12
        /*0092*/ 	.short	(.L_67 - .L_66)
	.align		4
.L_66:
        /*0094*/ 	.word	index@(_Z13computeStartsPiS_i)
        /*0098*/ 	.word	0x00000000


	//----- nvinfo : EIATTR_MIN_STACK_SIZE
	.align		4
.L_67:
        /*009c*/ 	.byte	0x04, 0x12
        /*009e*/ 	.short	(.L_69 - .L_68)
	.align		4
.L_68:
        /*00a0*/ 	.word	index@(_Z13countElementsPiS_S_ii)
        /*00a4*/ 	.word	0x00000000


	//----- nvinfo : EIATTR_MIN_STACK_SIZE
	.align		4
.L_69:
        /*00a8*/ 	.byte	0x04, 0x12
        /*00aa*/ 	.short	(.L_71 - .L_70)
	.align		4
.L_70:
        /*00ac*/ 	.word	index@(_Z10printArrayPii)
        /*00b0*/ 	.word	0x00000008
.L_71:


//--------------------- .nv.compat                --------------------------
	.section	.nv.compat,"",@"SHT_CUDA_COMPAT_INFO"
	.align	4
        /*0000*/ 	.byte	0x02, 0x09, 0x00, 0x00, 0x02, 0x02, 0x01, 0x00, 0x02, 0x05, 0x05, 0x00, 0x03, 0x07, 0x01, 0x01
        /*0010*/ 	.byte	0x02, 0x03, 0x00, 0x00, 0x02, 0x06, 0x01, 0x00, 0x04, 0x0b, 0x08, 0x00, 0x09, 0x00, 0x00, 0x00
        /*0020*/ 	.byte	0x00, 0x00, 0x00, 0x00


//--------------------- .nv.info._ZN3cub18CUB_300001_SM_10006detail11EmptyKernelIvEEvv --------------------------
	.section	.nv.info._ZN3cub18CUB_300001_SM_10006detail11EmptyKernelIvEEvv,"",@"SHT_CUDA_INFO"
	.sectionflags	@""
	.align	4


	//----- nvinfo : EIATTR_CUDA_API_VERSION
	.align		4
        /*0000*/ 	.byte	0x04, 0x37
        /*0002*/ 	.short	(.L_73 - .L_72)
.L_72:
        /*0004*/ 	.word	0x00000082


	//----- nvinfo : EIATTR_SPARSE_MMA_MASK
	.align		4
.L_73:
        /*0008*/ 	.byte	0x03, 0x50
        /*000a*/ 	.short	0x0000


	//----- nvinfo : EIATTR_MAXREG_COUNT
	.align		4
        /*000c*/ 	.byte	0x03, 0x1b
        /*000e*/ 	.short	0x00ff


	//----- nvinfo : EIATTR_MERCURY_ISA_VERSION
	.align		4
        /*0010*/ 	.byte	0x03, 0x5f
        /*0012*/ 	.short	0x0101


	//----- nvinfo : EIATTR_VRC_CTA_INIT_COUNT
	.align		4
        /*0014*/ 	.byte	0x02, 0x4a
	.zero		1
	.zero		1


	//----- nvinfo : EIATTR_EXIT_INSTR_OFFSETS
	.align		4
        /*0018*/ 	.byte	0x04, 0x1c
        /*001a*/ 	.short	(.L_75 - .L_74)


	//   ....[0]....
.L_74:
        /*001c*/ 	.word	0x00000010


	//----- nvinfo : EIATTR_SW_WAR
	.align		4
.L_75:
        /*0020*/ 	.byte	0x04, 0x36
        /*0022*/ 	.short	(.L_77 - .L_76)
.L_76:
        /*0024*/ 	.word	0x00000008
.L_77:


//--------------------- .nv.info._Z18distributeElementsPiS_S_S_S_ii --------------------------
	.section	.nv.info._Z18distributeElementsPiS_S_S_S_ii,"",@"SHT_CUDA_INFO"
	.sectionflags	@""
	.align	4


	//----- nvinfo : EIATTR_CUDA_API_VERSION
	.align		4
        /*0000*/ 	.byte	0x04, 0x37
        /*0002*/ 	.short	(.L_79 - .L_78)
.L_78:
        /*0004*/ 	.word	0x00000082


	//----- nvinfo : EIATTR_KPARAM_INFO
	.align		4
.L_79:
        /*0008*/ 	.byte	0x04, 0x17
        /*000a*/ 	.short	(.L_81 - .L_80)
.L_80:
        /*000c*/ 	.word	0x00000000
        /*0010*/ 	.short	0x0006
        /*0012*/ 	.short	0x002c
        /*0014*/ 	.byte	0x00, 0xf0, 0x11, 0x00


	//----- nvinfo : EIATTR_KPARAM_INFO
	.align		4
.L_81:
        /*0018*/ 	.byte	0x04, 0x17
        /*001a*/ 	.short	(.L_83 - .L_82)
.L_82:
        /*001c*/ 	.word	0x00000000
        /*0020*/ 	.short	0x0005
        /*0022*/ 	.short	0x0028
        /*0024*/ 	.byte	0x00, 0xf0, 0x11, 0x00


	//----- nvinfo : EIATTR_KPARAM_INFO
	.align		4
.L_83:
        /*0028*/ 	.byte	0x04, 0x17
        /*002a*/ 	.short	(.L_85 - .L_84)
.L_84:
        /*002c*/ 	.word	0x00000000
        /*0030*/ 	.short	0x0004
        /*0032*/ 	.short	0x0020
        /*0034*/ 	.byte	0x00, 0xf5, 0x21, 0x00


	//----- nvinfo : EIATTR_KPARAM_INFO
	.align		4
.L_85:
        /*0038*/ 	.byte	0x04, 0x17
        /*003a*/ 	.short	(.L_87 - .L_86)
.L_86:
        /*003c*/ 	.word	0x00000000
        /*0040*/ 	.short	0x0003
        /*0042*/ 	.short	0x0018
        /*0044*/ 	.byte	0x00, 0xf5, 0x21, 0x00


	//----- nvinfo : EIATTR_KPARAM_INFO
	.align		4
.L_87:
        /*0048*/ 	.byte	0x04, 0x17
        /*004a*/ 	.short	(.L_89 - .L_88)
.L_88:
        /*004c*/ 	.word	0x00000000
        /*0050*/ 	.short	0x0002
        /*0052*/ 	.short	0x0010
        /*0054*/ 	.byte	0x00, 0xf5, 0x21, 0x00


	//----- nvinfo : EIATTR_KPARAM_INFO
	.align		4
.L_89:
        /*0058*/ 	.byte	0x04, 0x17
        /*005a*/ 	.short	(.L_91 - .L_90)
.L_90:
        /*005c*/ 	.word	0x00000000
        /*0060*/ 	.short	0x0001
        /*0062*/ 	.short	0x0008
        /*0064*/ 	.byte	0x00, 0xf5, 0x21, 0x00


	//----- nvinfo : EIATTR_KPARAM_INFO
	.align		4
.L_91:
        /*0068*/ 	.byte	0x04, 0x17
        /*006a*/ 	.short	(.L_93 - .L_92)
.L_92:
        /*006c*/ 	.word	0x00000000
        /*0070*/ 	.short	0x0000
        /*0072*/ 	.short	0x0000
        /*0074*/ 	.byte	0x00, 0xf5, 0x21, 0x00


	//----- nvinfo : EIATTR_SPARSE_MMA_MASK
	.align		4
.L_93:
        /*0078*/ 	.byte	0x03, 0x50
        /*007a*/ 	.short	0x0000


	//----- nvinfo : EIATTR_MAXREG_COUNT
	.align		4
        /*007c*/ 	.byte	0x03, 0x1b
        /*007e*/ 	.short	0x00ff


	//----- nvinfo : EIATTR_MERCURY_ISA_VERSION
	.align		4
        /*0080*/ 	.byte	0x03, 0x5f
        /*0082*/ 	.short	0x0101


	//----- nvinfo : EIATTR_VRC_CTA_INIT_COUNT
	.align		4
        /*0084*/ 	.byte	0x02, 0x4a
	.zero		1
	.zero		1


	//----- nvinfo : EIATTR_EXIT_INSTR_OFFSETS
	.align		4
        /*0088*/ 	.byte	0x04, 0x1c
        /*008a*/ 	.short	(.L_95 - .L_94)


	//   ....[0]....
.L_94:
        /*008c*/ 	.word	0x00000070


	//   ....[1]....
        /*0090*/ 	.word	0x000002f0


	//----- nvinfo : EIATTR_CRS_STACK_SIZE
	.align		4
.L_95:
        /*0094*/ 	.byte	0x04, 0x1e
        /*0096*/ 	.short	(.L_97 - .L_96)
.L_96:
        /*0098*/ 	.word	0x00000000


	//----- nvinfo : EIATTR_CBANK_PARAM_SIZE
	.align		4
.L_97:
        /*009c*/ 	.byte	0x03, 0x19
        /*009e*/ 	.short	0x0030


	//----- nvinfo : EIATTR_PARAM_CBANK
	.align		4
        /*00a0*/ 	.byte	0x04, 0x0a
        /*00a2*/ 	.short	(.L_99 - .L_98)
	.align		4
.L_98:
        /*00a4*/ 	.word	index@(.nv.constant0._Z18distributeElementsPiS_S_S_S_ii)
        /*00a8*/ 	.short	0x0380
        /*00aa*/ 	.short	0x0030


	//----- nvinfo : EIATTR_SW_WAR
	.align		4
.L_99:
        /*00ac*/ 	.byte	0x04, 0x36
        /*00ae*/ 	.short	(.L_101 - .L_100)
.L_100:
        /*00b0*/ 	.word	0x00000008
.L_101:


//--------------------- .nv.info._Z13computeStartsPiS_i --------------------------
	.section	.nv.info._Z13computeStartsPiS_i,"",@"SHT_CUDA_INFO"
	.sectionflags	@""
	.align	4


	//----- nvinfo : EIATTR_CUDA_API_VERSION
	.align		4
        /*0000*/ 	.byte	0x04, 0x37
        /*0002*/ 	.short	(.L_103 - .L_102)
.L_102:
        /*0004*/ 	.word	0x00000082


	//----- nvinfo : EIATTR_KPARAM_INFO
	.align		4
.L_103:
        /*0008*/ 	.byte	0x04, 0x17
        /*000a*/ 	.short	(.L_105 - .L_104)
.L_104:
        /*000c*/ 	.word	0x00000000
        /*0010*/ 	.short	0x0002
        /*0012*/ 	.short	0x0010
        /*0014*/ 	.byte	0x00, 0xf0, 0x11, 0x00


	//----- nvinfo : EIATTR_KPARAM_INFO
	.align		4
.L_105:
        /*0018*/ 	.byte	0x04, 0x17
        /*001a*/ 	.short	(.L_107 - .L_106)
.L_106:
        /*001c*/ 	.word	0x00000000
        /*0020*/ 	.short	0x0001
        /*0022*/ 	.short	0x0008
        /*0024*/ 	.byte	0x00, 0xf5, 0x21, 0x00


	//----- nvinfo : EIATTR_KPARAM_INFO
	.align		4
.L_107:
        /*0028*/ 	.byte	0x04, 0x17
        /*002a*/ 	.short	(.L_109 - .L_108)
.L_108:
        /*002c*/ 	.word	0x00000000
        /*0030*/ 	.short	0x0000
        /*0032*/ 	.short	0x0000
        /*0034*/ 	.byte	0x00, 0xf5, 0x21, 0x00


	//----- nvinfo : EIATTR_SPARSE_MMA_MASK
	.align		4
.L_109:
        /*0038*/ 	.byte	0x03, 0x50
        /*003a*/ 	.short	0x0000


	//----- nvinfo : EIATTR_MAXREG_COUNT
	.align		4
        /*003c*/ 	.byte	0x03, 0x1b
        /*003e*/ 	.short	0x00ff


	//----- nvinfo : EIATTR_MERCURY_ISA_VERSION
	.align		4
        /*0040*/ 	.byte	0x03, 0x5f
        /*0042*/ 	.short	0x0101


	//----- nvinfo : EIATTR_VRC_CTA_INIT_COUNT
	.align		4
        /*0044*/ 	.byte	0x02, 0x4a
	.zero		1
	.zero		1


	//----- nvinfo : EIATTR_EXIT_INSTR_OFFSETS
	.align		4
        /*0048*/ 	.byte	0x04, 0x1c
        /*004a*/ 	.short	(.L_111 - .L_110)


	//   ....[0]....
.L_110:
        /*004c*/ 	.word	0x00000050


	//   ....[1]....
        /*0050*/ 	.word	0x00000540


	//   ....[2]....
        /*0054*/ 	.word	0x00000760


	//   ....[3]....
        /*0058*/ 	.word	0x000008c0


	//   ....[4]....
        /*005c*/ 	.word	0x00000a10


	//----- nvinfo : EIATTR_CBANK_PARAM_SIZE
	.align		4
.L_111:
        /*0060*/ 	.byte	0x03, 0x19
        /*0062*/ 	.short	0x0014


	//----- nvinfo : EIATTR_PARAM_CBANK
	.align		4
        /*0064*/ 	.byte	0x04, 0x0a
        /*0066*/ 	.short	(.L_113 - .L_112)
	.align		4
.L_112:
        /*0068*/ 	.word	index@(.nv.constant0._Z13computeStartsPiS_i)
        /*006c*/ 	.short	0x0380
        /*006e*/ 	.short	0x0014


	//----- nvinfo : EIATTR_SW_WAR
	.align		4
.L_113:
        /*0070*/ 	.byte	0x04, 0x36
        /*0072*/ 	.short	(.L_115 - .L_114)
.L_114:
        /*0074*/ 	.word	0x00000008
.L_115:


//--------------------- .nv.info._Z13countElementsPiS_S_ii --------------------------
	.section	.nv.info._Z13countElementsPiS_S_ii,"",@"SHT_CUDA_INFO"
	.sectionflags	@""
	.align	4


	//----- nvinfo : EIATTR_CUDA_API_VERSION
	.align		4
        /*0000*/ 	.byte	0x04, 0x37
        /*0002*/ 	.short	(.L_117 - .L_116)
.L_116:
        /*0004*/ 	.word	0x00000082


	//----- nvinfo : EIATTR_KPARAM_INFO
	.align		4
.L_117:
        /*0008*/ 	.byte	0x04, 0x17
        /*000a*/ 	.short	(.L_119 - .L_118)
.L_118:
        /*000c*/ 	.word	0x00000000
        /*0010*/ 	.short	0x0004
        /*0012*/ 	.short	0x001c
        /*0014*/ 	.byte	0x00, 0xf0, 0x11, 0x00


	//----- nvinfo : EIATTR_KPARAM_INFO
	.align		4
.L_119:
        /*0018*/ 	.byte	0x04, 0x17
        /*001a*/ 	.short	(.L_121 - .L_120)
.L_120:
        /*001c*/ 	.word	0x00000000
        /*0020*/ 	.short	0x0003
        /*0022*/ 	.short	0x0018
        /*0024*/ 	.byte	0x00, 0xf0, 0x11, 0x00


	//----- nvinfo : EIATTR_KPARAM_INFO
	.align		4
.L_121:
        /*0028*/ 	.byte	0x04, 0x17
        /*002a*/ 	.short	(.L_123 - .L_122)
.L_122:
        /*002c*/ 	.word	0x00000000
        /*0030*/ 	.short	0x0002
        /*0032*/ 	.short	0x0010
        /*0034*/ 	.byte	0x00, 0xf5, 0x21, 0x00


	//----- nvinfo : EIATTR_KPARAM_INFO
	.align		4
.L_123:
        /*0038*/ 	.byte	0x04, 0x17
        /*003a*/ 	.short	(.L_125 - .L_124)
.L_124:
        /*003c*/ 	.word	0x00000000
        /*0040*/ 	.short	0x0001
        /*0042*/ 	.short	0x0008
        /*0044*/ 	.byte	0x00, 0xf5, 0x21, 0x00


	//----- nvinfo : EIATTR_KPARAM_INFO
	.align		4
.L_125:
        /*0048*/ 	.byte	0x04, 0x17
        /*004a*/ 	.short	(.L_127 - .L_126)
.L_126:
        /*004c*/ 	.word	0x00000000
        /*0050*/ 	.short	0x0000
        /*0052*/ 	.short	0x0000
        /*0054*/ 	.byte	0x00, 0xf5, 0x21, 0x00


	//----- nvinfo : EIATTR_SPARSE_MMA_MASK
	.align		4
.L_127:
        /*0058*/ 	.byte	0x03, 0x50
        /*005a*/ 	.short	0x0000


	//----- nvinfo : EIATTR_MAXREG_COUNT
	.align		4
        /*005c*/ 	.byte	0x03, 0x1b
        /*005e*/ 	.short	0x00ff


	//----- nvinfo : EIATTR_MERCURY_ISA_VERSION
	.align		4
        /*0060*/ 	.byte	0x03, 0x5f
        /*0062*/ 	.short	0x0101


	//----- nvinfo : EIATTR_VRC_CTA_INIT_COUNT
	.align		4
        /*0064*/ 	.byte	0x02, 0x4a
	.zero		1
	.zero		1


	//----- nvinfo : EIATTR_EXIT_INSTR_OFFSETS
	.align		4
        /*0068*/ 	.byte	0x04, 0x1c
        /*006a*/ 	.short	(.L_129 - .L_128)


	//   ....[0]....
.L_128:
        /*006c*/ 	.word	0x00000070


	//   ....[1]....
        /*0070*/ 	.word	0x00000240


	//----- nvinfo : EIATTR_CRS_STACK_SIZE
	.align		4
.L_129:
        /*0074*/ 	.byte	0x04, 0x1e
        /*0076*/ 	.short	(.L_131 - .L_130)
.L_130:
        /*0078*/ 	.word	0x00000000


	//----- nvinfo : EIATTR_CBANK_PARAM_SIZE
	.align		4
.L_131:
        /*007c*/ 	.byte	0x03, 0x19
        /*007e*/ 	.short	0x0020


	//----- nvinfo : EIATTR_PARAM_CBANK
	.align		4
        /*0080*/ 	.byte	0x04, 0x0a
        /*0082*/ 	.short	(.L_133 - .L_132)
	.align		4
.L_132:
        /*0084*/ 	.word	index@(.nv.constant0._Z13countElementsPiS_S_ii)
        /*0088*/ 	.short	0x0380
        /*008a*/ 	.short	0x0020


	//----- nvinfo : EIATTR_SW_WAR
	.align		4
.L_133:
        /*008c*/ 	.byte	0x04, 0x36
        /*008e*/ 	.short	(.L_135 - .L_134)
.L_134:
        /*0090*/ 	.word	0x00000008
.L_135:


//--------------------- .nv.info._Z10printArrayPii --------------------------
	.section	.nv.info._Z10printArrayPii,"",@"SHT_CUDA_INFO"
	.sectionflags	@""
	.align	4


	//----- nvinfo : EIATTR_CUDA_API_VERSION
	.align		4
        /*0000*/ 	.byte	0x04, 0x37
        /*0002*/ 	.short	(.L_137 - .L_136)
.L_136:
        /*0004*/ 	.word	0x00000082


	//----- nvinfo : EIATTR_KPARAM_INFO
	.align		4
.L_137:
        /*0008*/ 	.byte	0x04, 0x17
        /*000a*/ 	.short	(.L_139 - .L_138)
.L_138:
        /*000c*/ 	.word	0x00000000
        /*0010*/ 	.short	0x0001
        /*0012*/ 	.short	0x0008
        /*0014*/ 	.byte	0x00, 0xf0, 0x11, 0x00


	//----- nvinfo : EIATTR_KPARAM_INFO
	.align		4
.L_139:
        /*0018*/ 	.byte	0x04, 0x17
        /*001a*/ 	.short	(.L_141 - .L_140)
.L_140:
        /*001c*/ 	.word	0x00000000
        /*0020*/ 	.short	0x0000
        /*0022*/ 	.short	0x0000
        /*0024*/ 	.byte	0x00, 0xf5, 0x21, 0x00


	//----- nvinfo : EIATTR_SPARSE_MMA_MASK
	.align		4
.L_141:
        /*0028*/ 	.byte	0x03, 0x50
        /*002a*/ 	.short	0x0000


	//----- nvinfo : EIATTR_MAXREG_COUNT
	.align		4
        /*002c*/ 	.byte	0x03, 0x1b
        /*002e*/ 	.short	0x00ff


	//----- nvinfo : EIATTR_EXTERNS
	.align		4
        /*0030*/ 	.byte	0x04, 0x0f
        /*0032*/ 	.short	(.L_143 - .L_142)


	//   ....[0]....
	.align		4
.L_142:
        /*0034*/ 	.word	index@(vprintf)


	//----- nvinfo : EIATTR_MERCURY_ISA_VERSION
	.align		4
.L_143:
        /*0038*/ 	.byte	0x03, 0x5f
        /*003a*/ 	.short	0x0101


	//----- nvinfo : EIATTR_VRC_CTA_INIT_COUNT
	.align		4
        /*003c*/ 	.byte	0x02, 0x4a
	.zero		1
	.zero		1


	//----- nvinfo : EIATTR_SYSCALL_OFFSETS
	.align		4
        /*0040*/ 	.byte	0x04, 0x46
        /*0042*/ 	.short	(.L_145 - .L_144)


	//   ....[0]....
.L_144:
        /*0044*/ 	.word	0x00000250


	//   ....[1]....
        /*0048*/ 	.word	0x000002f0


	//   ....[2]....
        /*004c*/ 	.word	0x00000390


	//   ....[3]....
        /*0050*/ 	.word	0x00000430


	//   ....[4]....
        /*0054*/ 	.word	0x000004d0


	//   ....[5]....
        /*0058*/ 	.word	0x00000570


	//   ....[6]....
        /*005c*/ 	.word	0x00000610


	//   ....[7]....
        /*0060*/ 	.word	0x000006b0


	//   ....[8]....
        /*0064*/ 	.word	0x00000750


	//   ....[9]....
        /*0068*/ 	.word	0x000007f0


	//   ....[10]....
        /*006c*/ 	.word	0x00000890


	//   ....[11]....
        /*0070*/ 	.word	0x00000930


	//   ....[12]....
        /*0074*/ 	.word	0x000009d0


	//   ....[13]....
        /*0078*/ 	.word	0x00000a70


	//   ....[14]....
        /*007c*/ 	.word	0x00000b10


	//   ....[15]....
        /*0080*/ 	.word	0x00000bb0


	//   ....[16]....
        /*0084*/ 	.word	0x00000d40


	//   ....[17]....
        /*0088*/ 	.word	0x00000de0


	//   ....[18]....
        /*008c*/ 	.word	0x00000e80


	//   ....[19]....
        /*0090*/ 	.word	0x00000f20


	//   ....[20]....
        /*0094*/ 	.word	0x00000fc0


	//   ....[21]....
        /*0098*/ 	.word	0x00001060


	//   ....[22]....
        /*009c*/ 	.word	0x00001100


	//   ....[23]....
        /*00a0*/ 	.word	0x000011a0


	//   ....[24]....
        /*00a4*/ 	.word	0x000012e0


	//   ....[25]....
        /*00a8*/ 	.word	0x00001380


	//   ....[26]....
        /*00ac*/ 	.word	0x00001420


	//   ....[27]....
        /*00b0*/ 	.word	0x000014c0


	//   ....[28]....
        /*00b4*/ 	.word	0x00001620


	//   ....[29]....
        /*00b8*/ 	.word	0x000016f0


	//----- nvinfo : EIATTR_EXIT_INSTR_OFFSETS
	.align		4
.L_145:
        /*00bc*/ 	.byte	0x04, 0x1c
        /*00be*/ 	.short	(.L_147 - .L_146)


	//   ....[0]....
.L_146:
        /*00c0*/ 	.word	0x00001700


	//----- nvinfo : EIATTR_CRS_STACK_SIZE
	.align		4
.L_147:
        /*00c4*/ 	.byte	0x04, 0x1e
        /*00c6*/ 	.short	(.L_149 - .L_148)
.L_148:
        /*00c8*/ 	.word	0x00000000


	//----- nvinfo : EIATTR_CBANK_PARAM_SIZE
	.align		4
.L_149:
        /*00cc*/ 	.byte	0x03, 0x19
        /*00ce*/ 	.short	0x000c


	//----- nvinfo : EIATTR_PARAM_CBANK
	.align		4
        /*00d0*/ 	.byte	0x04, 0x0a
        /*00d2*/ 	.short	(.L_151 - .L_150)
	.align		4
.L_150:
        /*00d4*/ 	.word	index@(.nv.constant0._Z10printArrayPii)
        /*00d8*/ 	.short	0x0380
        /*00da*/ 	.short	0x000c


	//----- nvinfo : EIATTR_SW_WAR
	.align		4
.L_151:
        /*00dc*/ 	.byte	0x04, 0x36
        /*00de*/ 	.short	(.L_153 - .L_152)
.L_152:
        /*00e0*/ 	.word	0x00000008
.L_153:


//--------------------- .nv.callgraph             --------------------------
	.section	.nv.callgraph,"",@"SHT_CUDA_CALLGRAPH"
	.align	4
	.sectionentsize	8
	.align		4
        /*0000*/ 	.word	0x00000000
	.align		4
        /*0004*/ 	.word	0xffffffff
	.align		4
        /*0008*/ 	.word	index@(_Z10printArrayPii)
	.align		4
        /*000c*/ 	.word	index@(vprintf)
	.align		4
        /*0010*/ 	.word	0x00000000
	.align		4
        /*0014*/ 	.word	0xfffffffe
	.align		4
        /*0018*/ 	.word	0x00000000
	.align		4
        /*001c*/ 	.word	0xfffffffd
	.align		4
        /*0020*/ 	.word	0x00000000
	.align		4
        /*0024*/ 	.word	0xfffffffc


//--------------------- .nv.constant4             --------------------------
	.section	.nv.constant4,"a",@progbits
	.align	8
	.align		8
.nv.constant4:
        /*0000*/ 	.dword	_ZN34_INTERNAL_28372c7b_4_k_cu_1ac5269e4cuda3std3__45__cpo5beginE
	.align		8
        /*0008*/ 	.dword	_ZN34_INTERNAL_28372c7b_4_k_cu_1ac5269e4cuda3std3__45__cpo3endE
	.align		8
        /*0010*/ 	.dword	_ZN34_INTERNAL_28372c7b_4_k_cu_1ac5269e4cuda3std3__45__cpo6cbeginE
	.align		8
        /*0018*/ 	.dword	_ZN34_INTERNAL_28372c7b_4_k_cu_1ac5269e4cuda3std3__45__cpo4cendE
	.align		8
        /*0020*/ 	.dword	_ZN34_INTERNAL_28372c7b_4_k_cu_1ac5269e4cuda3std3__45__cpo6rbeginE
	.align		8
        /*0028*/ 	.dword	_ZN34_INTERNAL_28372c7b_4_k_cu_1ac5269e4cuda3std3__45__cpo4rendE
	.align		8
        /*0030*/ 	.dword	_ZN34_INTERNAL_28372c7b_4_k_cu_1ac5269e4cuda3std3__45__cpo7crbeginE
	.align		8
        /*0038*/ 	.dword	_ZN34_INTERNAL_28372c7b_4_k_cu_1ac5269e4cuda3std3__45__cpo5crendE
	.align		8
        /*0040*/ 	.dword	_ZN34_INTERNAL_28372c7b_4_k_cu_1ac5269e4cuda3std3__436_GLOBAL__N__28372c7b_4_k_cu_1ac5269e6ignoreE
	.align		8
        /*0048*/ 	.dword	_ZN34_INTERNAL_28372c7b_4_k_cu_1ac5269e4cuda3std3__419piecewise_constructE
	.align		8
        /*0050*/ 	.dword	_ZN34_INTERNAL_28372c7b_4_k_cu_1ac5269e4cuda3std3__48in_placeE
	.align		8
        /*0058*/ 	.dword	_ZN34_INTERNAL_28372c7b_4_k_cu_1ac5269e4cuda3std3__420unreachable_sentinelE
	.align		8
        /*0060*/ 	.dword	_ZN34_INTERNAL_28372c7b_4_k_cu_1ac5269e4cuda3std3__47nulloptE
	.align		8
        /*0068*/ 	.dword	_ZN34_INTERNAL_28372c7b_4_k_cu_1ac5269e4cuda3std3__48unexpectE
	.align		8
        /*0070*/ 	.dword	_ZN34_INTERNAL_28372c7b_4_k_cu_1ac5269e4cuda3std6ranges3__45__cpo4swapE
	.align		8
        /*0078*/ 	.dword	_ZN34_INTERNAL_28372c7b_4_k_cu_1ac5269e4cuda3std6ranges3__45__cpo9iter_moveE
	.align		8
        /*0080*/ 	.dword	_ZN34_INTERNAL_28372c7b_4_k_cu_1ac5269e4cuda3std6ranges3__45__cpo5beginE
	.align		8
        /*0088*/ 	.dword	_ZN34_INTERNAL_28372c7b_4_k_cu_1ac5269e4cuda3std6ranges3__45__cpo3endE
	.align		8
        /*0090*/ 	.dword	_ZN34_INTERNAL_28372c7b_4_k_cu_1ac5269e4cuda3std6ranges3__45__cpo6cbeginE
	.align		8
        /*0098*/ 	.dword	_ZN34_INTERNAL_28372c7b_4_k_cu_1ac5269e4cuda3std6ranges3__45__cpo4cendE
	.align		8
        /*00a0*/ 	.dword	_ZN34_INTERNAL_28372c7b_4_k_cu_1ac5269e4cuda3std6ranges3__45__cpo7advanceE
	.align		8
        /*00a8*/ 	.dword	_ZN34_INTERNAL_28372c7b_4_k_cu_1ac5269e4cuda3std6ranges3__45__cpo9iter_swapE
	.align		8
        /*00b0*/ 	.dword	_ZN34_INTERNAL_28372c7b_4_k_cu_1ac5269e4cuda3std6ranges3__45__cpo4nextE
	.align		8
        /*00b8*/ 	.dword	_ZN34_INTERNAL_28372c7b_4_k_cu_1ac5269e4cuda3std6ranges3__45__cpo4prevE
	.align		8
        /*00c0*/ 	.dword	_ZN34_INTERNAL_28372c7b_4_k_cu_1ac5269e4cuda3std6ranges3__45__cpo4dataE
	.align		8
        /*00c8*/ 	.dword	_ZN34_INTERNAL_28372c7b_4_k_cu_1ac5269e4cuda3std6ranges3__45__cpo5cdataE
	.align		8
        /*00d0*/ 	.dword	_ZN34_INTERNAL_28372c7b_4_k_cu_1ac5269e4cuda3std6ranges3__45__cpo4sizeE
	.align		8
        /*00d8*/ 	.dword	_ZN34_INTERNAL_28372c7b_4_k_cu_1ac5269e4cuda3std6ranges3__45__cpo5ssizeE
	.align		8
        /*00e0*/ 	.dword	_ZN34_INTERNAL_28372c7b_4_k_cu_1ac5269e4cuda3std6ranges3__45__cpo8distanceE
	.align		8
        /*00e8*/ 	.dword	_ZN34_INTERNAL_28372c7b_4_k_cu_1ac5269e6thrust24THRUST_300001_SM_1000_NS6system6detail10sequential3seqE
	.align		8
        /*00f0*/ 	.dword	_ZN34_INTERNAL_28372c7b_4_k_cu_1ac5269e6thrust24THRUST_300001_SM_1000_NS12placeholders2_1E
	.align		8
        /*00f8*/ 	.dword	_ZN34_INTERNAL_28372c7b_4_k_cu_1ac5269e6thrust24THRUST_300001_SM_1000_NS12placeholders2_2E
	.align		8
        /*0100*/ 	.dword	_ZN34_INTERNAL_28372c7b_4_k_cu_1ac5269e6thrust24THRUST_300001_SM_1000_NS12placeholders2_3E
	.align		8
        /*0108*/ 	.dword	_ZN34_INTERNAL_28372c7b_4_k_cu_1ac5269e6thrust24THRUST_300001_SM_1000_NS12placeholders2_4E
	.align		8
        /*0110*/ 	.dword	_ZN34_INTERNAL_28372c7b_4_k_cu_1ac5269e6thrust24THRUST_300001_SM_1000_NS12placeholders2_5E
	.align		8
        /*0118*/ 	.dword	_ZN34_INTERNAL_28372c7b_4_k_cu_1ac5269e6thrust24THRUST_300001_SM_1000_NS12placeholders2_6E
	.align		8
        /*0120*/ 	.dword	_ZN34_INTERNAL_28372c7b_4_k_cu_1ac5269e6thrust24THRUST_300001_SM_1000_NS12placeholders2_7E
	.align		8
        /*0128*/ 	.dword	_ZN34_INTERNAL_28372c7b_4_k_cu_1ac5269e6thrust24THRUST_300001_SM_1000_NS12placeholders2_8E
	.align		8
        /*0130*/ 	.dword	_ZN34_INTERNAL_28372c7b_4_k_cu_1ac5269e6thrust24THRUST_300001_SM_1000_NS12placeholders2_9E
	.align		8
        /*0138*/ 	.dword	_ZN34_INTERNAL_28372c7b_4_k_cu_1ac5269e6thrust24THRUST_300001_SM_1000_NS12placeholders3_10E
	.align		8
        /*0140*/ 	.dword	$str
	.align		8
        /*0148*/ 	.dword	$str$1
	.align		8
        /*0150*/ 	.dword	vprintf


//--------------------- .text._ZN3cub18CUB_300001_SM_10006detail11EmptyKernelIvEEvv --------------------------
	.section	.text._ZN3cub18CUB_300001_SM_10006detail11EmptyKernelIvEEvv,"ax",@progbits
	.align	128
        .global         _ZN3cub18CUB_300001_SM_10006detail11EmptyKernelIvEEvv
        .type           _ZN3cub18CUB_300001_SM_10006detail11EmptyKernelIvEEvv,@function
        .size           _ZN3cub18CUB_300001_SM_10006detail11EmptyKernelIvEEvv,(.L_x_55 - _ZN3cub18CUB_300001_SM_10006detail11EmptyKernelIvEEvv)
        .other          _ZN3cub18CUB_300001_SM_10006detail11EmptyKernelIvEEvv,@"STO_CUDA_ENTRY STV_DEFAULT"
_ZN3cub18CUB_300001_SM_10006detail11EmptyKernelIvEEvv:
.text._ZN3cub18CUB_300001_SM_10006detail11EmptyKernelIvEEvv:
[----:B------:R-:W-:Y:S01]  /*0000*/  LDC R1, c[0x0][0x37c] ;  /* 0x0000df00ff017b82 */ /* 0x000fe20000000800 */
[----:B------:R-:W-:Y:S05]  /*0010*/  EXIT ;  /* 0x000000000000794d */ /* 0x000fea0003800000 */
.L_x_0:
[----:B------:R-:W-:-:S00]  /*0020*/  BRA `(.L_x_0) ;  /* 0xfffffffc00fc7947 */ /* 0x000fc0000383ffff */
[----:B------:R-:W-:-:S00]  /*0030*/  NOP ;  /* 0x0000000000007918 */ /* 0x000fc00000000000 */
        /* <DEDUP_REMOVED lines=12> */
.L_x_55:


//--------------------- .text._Z18distributeElementsPiS_S_S_S_ii --------------------------
	.section	.text._Z18distributeElementsPiS_S_S_S_ii,"ax",@progbits
	.align	128
        .global         _Z18distributeElementsPiS_S_S_S_ii
        .type           _Z18distributeElementsPiS_S_S_S_ii,@function
        .size           _Z18distributeElementsPiS_S_S_S_ii,(.L_x_56 - _Z18distributeElementsPiS_S_S_S_ii)
        .other          _Z18distributeElementsPiS_S_S_S_ii,@"STO_CUDA_ENTRY STV_DEFAULT"
_Z18distributeElementsPiS_S_S_S_ii:
.text._Z18distributeElementsPiS_S_S_S_ii:
[----:B------:R-:W-:Y:S01]  /*0000*/  LDC R1, c[0x0][0x37c] ;  /* 0x0000df00ff017b82 */ /* 0x000fe20000000800 */
[----:B------:R-:W0:Y:S07]  /*0010*/  S2R R0, SR_TID.X ;  /* 0x0000000000007919 */ /* 0x000e2e0000002100 */
[----:B------:R-:W0:Y:S01]  /*0020*/  S2UR UR4, SR_CTAID.X ;  /* 0x00000000000479c3 */ /* 0x000e220000002500 */
[----:B------:R-:W1:Y:S07]  /*0030*/  LDCU UR5, c[0x0][0x3a8] ;  /* 0x00007500ff0577ac */ /* 0x000e6e0008000800 */
[----:B------:R-:W0:Y:S02]  /*0040*/  LDC R5, c[0x0][0x360] ;  /* 0x0000d800ff057b82 */ /* 0x000e240000000800 */
[----:B0-----:R-:W-:-:S05]  /*0050*/  IMAD R5, R5, UR4, R0 ;  /* 0x0000000405057c24 */ /* 0x001fca000f8e0200 */
[----:B-1----:R-:W-:-:S13]  /*0060*/  ISETP.GE.AND P0, PT, R5, UR5, PT ;  /* 0x0000000505007c0c */ /* 0x002fda000bf06270 */
[----:B------:R-:W-:Y:S05]  /*0070*/  @P0 EXIT ;  /* 0x000000000000094d */ /* 0x000fea0003800000 */
[----:B------:R-:W0:Y:S01]  /*0080*/  LDCU UR4, c[0x0][0x3ac] ;  /* 0x00007580ff0477ac */ /* 0x000e220008000800 */
[----:B------:R-:W1:Y:S01]  /*0090*/  LDC.64 R2, c[0x0][0x380] ;  /* 0x0000e000ff027b82 */ /* 0x000e620000000a00 */
[----:B------:R-:W2:Y:S01]  /*00a0*/  LDCU.64 UR6, c[0x0][0x358] ;  /* 0x00006b00ff0677ac */ /* 0x000ea20008000a00 */
[----:B0-----:R-:W-:Y:S01]  /*00b0*/  UISETP.GE.AND UP0, UPT, UR4, 0x2, UPT ;  /* 0x000000020400788c */ /* 0x001fe2000bf06270 */
[----:B-1----:R-:W-:Y:S01]  /*00c0*/  IMAD.WIDE R2, R5, 0x4, R2 ;  /* 0x0000000405027825 */ /* 0x002fe200078e0202 */
[----:B------:R-:W-:-:S07]  /*00d0*/  CS2R R4, SRZ ;  /* 0x0000000000047805 */ /* 0x000fce000001ff00 */
[----:B--2---:R-:W-:Y:S05]  /*00e0*/  BRA.U !UP0, `(.L_x_1) ;  /* 0x0000000108407547 */ /* 0x004fea000b800000 */
[----:B------:R0:W5:Y:S01]  /*00f0*/  LDG.E R0, desc[UR6][R2.64] ;  /* 0x0000000602007981 */ /* 0x000162000c1e1900 */
[----:B------:R-:W1:Y:S01]  /*0100*/  LDC.64 R6, c[0x0][0x390] ;  /* 0x0000e400ff067b82 */ /* 0x000e620000000a00 */
[----:B------:R-:W-:Y:S01]  /*0110*/  BSSY.RECONVERGENT B0, `(.L_x_2) ;  /* 0x000000b000007945 */ /* 0x000fe20003800200 */
[----:B------:R-:W-:Y:S01]  /*0120*/  IMAD.MOV.U32 R9, RZ, RZ, RZ ;  /* 0x000000ffff097224 */ /* 0x000fe200078e00ff */
[----:B------:R-:W-:-:S12]  /*0130*/  UIADD3 UR4, UPT, UPT, UR4, -0x1, URZ ;  /* 0xffffffff04047890 */ /* 0x000fd8000fffe0ff */
.L_x_4:
[----:B-1----:R-:W-:-:S06]  /*0140*/  IMAD.WIDE.U32 R4, R9, 0x4, R6 ;  /* 0x0000000409047825 */ /* 0x002fcc00078e0006 */
[----:B------:R-:W2:Y:S02]  /*0150*/  LDG.E R5, desc[UR6][R4.64] ;  /* 0x0000000604057981 */ /* 0x000ea4000c1e1900 */
[----:B--2--5:R-:W-:-:S13]  /*0160*/  ISETP.GT.AND P0, PT, R0, R5, PT ;  /* 0x000000050000720c */ /* 0x024fda0003f04270 */
[----:B------:R-:W-:Y:S05]  /*0170*/  @!P0 BRA `(.L_x_3) ;  /* 0x0000000000108947 */ /* 0x000fea0003800000 */
[----:B------:R-:W-:-:S05]  /*0180*/  VIADD R9, R9, 0x1 ;  /* 0x0000000109097836 */ /* 0x000fca0000000000 */
[----:B------:R-:W-:-:S13]  /*0190*/  ISETP.NE.AND P0, PT, R9, UR4, PT ;  /* 0x0000000409007c0c */ /* 0x000fda000bf05270 */
[----:B------:R-:W-:Y:S05]  /*01a0*/  @P0 BRA `(.L_x_4) ;  /* 0xfffffffc00e40947 */ /* 0x000fea000383ffff */
[----:B------:R-:W-:-:S07]  /*01b0*/  MOV R9, UR4 ;  /* 0x0000000400097c02 */ /* 0x000fce0008000f00 */
.L_x_3:
[----:B------:R-:W-:Y:S05]  /*01c0*/  BSYNC.RECONVERGENT B0 ;  /* 0x0000000000007941 */ /* 0x000fea0003800200 */
.L_x_2:
[----:B------:R-:W-:Y:S02]  /*01d0*/  IMAD.MOV.U32 R4, RZ, RZ, R9 ;  /* 0x000000ffff047224 */ /* 0x000fe400078e0009 */
[----:B------:R-:W-:-:S07]  /*01e0*/  IMAD.MOV.U32 R5, RZ, RZ, RZ ;  /* 0x000000ffff057224 */ /* 0x000fce00078e00ff */
.L_x_1:
[----:B------:R-:W1:Y:S01]  /*01f0*/  LDCU.64 UR4, c[0x0][0x3a0] ;  /* 0x00007400ff0477ac */ /* 0x000e620008000a00 */
[C---:B------:R-:W-:Y:S01]  /*0200*/  SHF.L.U32 R8, R4.reuse, 0x2, RZ ;  /* 0x0000000204087819 */ /* 0x040fe200000006ff */
[----:B------:R-:W-:Y:S01]  /*0210*/  IMAD.MOV.U32 R13, RZ, RZ, 0x1 ;  /* 0x00000001ff0d7424 */ /* 0x000fe200078e00ff */
[----:B------:R-:W-:Y:S01]  /*0220*/  SHF.L.U64.HI R4, R4, 0x2, R5 ;  /* 0x0000000204047819 */ /* 0x000fe20000010205 */
[----:B------:R-:W2:Y:S01]  /*0230*/  LDCU.64 UR8, c[0x0][0x398] ;  /* 0x00007300ff0877ac */ /* 0x000ea20008000a00 */
[C---:B-1----:R-:W-:Y:S02]  /*0240*/  IADD3 R6, P0, PT, R8.reuse, UR4, RZ ;  /* 0x0000000408067c10 */ /* 0x042fe4000ff1e0ff */
[----:B--2---:R-:W-:Y:S02]  /*0250*/  IADD3 R8, P1, PT, R8, UR8, RZ ;  /* 0x0000000808087c10 */ /* 0x004fe4000ff3e0ff */
[C---:B------:R-:W-:Y:S02]  /*0260*/  IADD3.X R7, PT, PT, R4.reuse, UR5, RZ, P0, !PT ;  /* 0x0000000504077c10 */ /* 0x040fe400087fe4ff */
[----:B------:R-:W-:-:S02]  /*0270*/  IADD3.X R9, PT, PT, R4, UR9, RZ, P1, !PT ;  /* 0x0000000904097c10 */ /* 0x000fc40008ffe4ff */
[----:B------:R-:W1:Y:S01]  /*0280*/  LDC.64 R4, c[0x0][0x388] ;  /* 0x0000e200ff047b82 */ /* 0x000e620000000a00 */
[----:B------:R-:W2:Y:S04]  /*0290*/  ATOMG.E.ADD.STRONG.GPU PT, R6, desc[UR6][R6.64], R13 ;  /* 0x8000000d060679a8 */ /* 0x000ea800081ef106 */
[----:B------:R-:W2:Y:S04]  /*02a0*/  LDG.E R9, desc[UR6][R8.64] ;  /* 0x0000000608097981 */ /* 0x000ea8000c1e1900 */
[----:B0-----:R-:W3:Y:S01]  /*02b0*/  LDG.E R3, desc[UR6][R2.64] ;  /* 0x0000000602037981 */ /* 0x001ee2000c1e1900 */
[----:B--2---:R-:W-:-:S05]  /*02c0*/  IADD3 R11, PT, PT, R6, R9, RZ ;  /* 0x00000009060b7210 */ /* 0x004fca0007ffe0ff */
[----:B-1----:R-:W-:-:S05]  /*02d0*/  IMAD.WIDE R4, R11, 0x4, R4 ;  /* 0x000000040b047825 */ /* 0x002fca00078e0204 */
[----:B---3--:R-:W-:Y:S01]  /*02e0*/  STG.E desc[UR6][R4.64], R3 ;  /* 0x0000000304007986 */ /* 0x008fe2000c101906 */
[----:B------:R-:W-:Y:S05]  /*02f0*/  EXIT ;  /* 0x000000000000794d */ /* 0x000fea0003800000 */
.L_x_5:
        /* <DEDUP_REMOVED lines=16> */
.L_x_56:


//--------------------- .text._Z13computeStartsPiS_i --------------------------
	.section	.text._Z13computeStartsPiS_i,"ax",@progbits
	.align	128
        .global         _Z13computeStartsPiS_i
        .type           _Z13computeStartsPiS_i,@function
        .size           _Z13computeStartsPiS_i,(.L_x_57 - _Z13computeStartsPiS_i)
        .other          _Z13computeStartsPiS_i,@"STO_CUDA_ENTRY STV_DEFAULT"
_Z13computeStartsPiS_i:
.text._Z13computeStartsPiS_i:
[----:B------:R-:W-:Y:S01]  /*0000*/  LDC R1, c[0x0][0x37c] ;  /* 0x0000df00ff017b82 */ /* 0x000fe20000000800 */
[----:B------:R-:W0:Y:S07]  /*0010*/  S2R R0, SR_TID.X ;  /* 0x0000000000007919 */ /* 0x000e2e0000002100 */
[----:B------:R-:W1:Y:S02]  /*0020*/  LDC R3, c[0x0][0x390] ;  /* 0x0000e400ff037b82 */ /* 0x000e640000000800 */
[----:B-1----:R-:W-:-:S04]  /*0030*/  ISETP.GE.AND P0, PT, R3, 0x1, PT ;  /* 0x000000010300780c */ /* 0x002fc80003f06270 */
[----:B0-----:R-:W-:-:S13]  /*0040*/  ISETP.NE.OR P0, PT, R0, RZ, !P0 ;  /* 0x000000ff0000720c */ /* 0x001fda0004705670 */
[----:B------:R-:W-:Y:S05]  /*0050*/  @P0 EXIT ;  /* 0x000000000000094d */ /* 0x000fea0003800000 */
[C---:B------:R-:W-:Y:S01]  /*0060*/  ISETP.GE.U32.AND P1, PT, R3.reuse, 0x10, PT ;  /* 0x000000100300780c */ /* 0x040fe20003f26070 */
[----:B------:R-:W0:Y:S01]  /*0070*/  LDCU.64 UR8, c[0x0][0x358] ;  /* 0x00006b00ff0877ac */ /* 0x000e220008000a00 */
[----:B------:R-:W-:Y:S01]  /*0080*/  LOP3.LUT R12, R3, 0xf, RZ, 0xc0, !PT ;  /* 0x0000000f030c7812 */ /* 0x000fe200078ec0ff */
[----:B------:R-:W-:Y:S02]  /*0090*/  IMAD.MOV.U32 R2, RZ, RZ, RZ ;  /* 0x000000ffff027224 */ /* 0x000fe400078e00ff */
[----:B------:R-:W-:Y:S01]  /*00a0*/  IMAD.MOV.U32 R0, RZ, RZ, RZ ;  /* 0x000000ffff007224 */ /* 0x000fe200078e00ff */
[----:B------:R-:W-:-:S07]  /*00b0*/  ISETP.NE.AND P0, PT, R12, RZ, PT ;  /* 0x000000ff0c00720c */ /* 0x000fce0003f05270 */
[----:B------:R-:W-:Y:S06]  /*00c0*/  @!P1 BRA `(.L_x_6) ;  /* 0x00000004001c9947 */ /* 0x000fec0003800000 */
[----:B------:R-:W1:Y:S01]  /*00d0*/  LDCU.128 UR4, c[0x0][0x380] ;  /* 0x00007000ff0477ac */ /* 0x000e620008000c00 */
[----:B------:R-:W-:Y:S01]  /*00e0*/  LOP3.LUT R2, R3, 0x7ffffff0, RZ, 0xc0, !PT ;  /* 0x7ffffff003027812 */ /* 0x000fe200078ec0ff */
[----:B------:R-:W-:-:S04]  /*00f0*/  HFMA2 R0, -RZ, RZ, 0, 0 ;  /* 0x00000000ff007431 */ /* 0x000fc800000001ff */
[----:B------:R-:W-:Y:S01]  /*0100*/  IMAD.MOV R8, RZ, RZ, -R2 ;  /* 0x000000ffff087224 */ /* 0x000fe200078e0a02 */
[----:B-1----:R-:W-:Y:S02]  /*0110*/  UIADD3 UR6, UP0, UPT, UR6, 0x20, URZ ;  /* 0x0000002006067890 */ /* 0x002fe4000ff1e0ff */
[----:B------:R-:W-:Y:S02]  /*0120*/  UIADD3 UR4, UP1, UPT, UR4, 0x20, URZ ;  /* 0x0000002004047890 */ /* 0x000fe4000ff3e0ff */
[----:B------:R-:W-:Y:S02]  /*0130*/  UIADD3.X UR7, UPT, UPT, URZ, UR7, URZ, UP0, !UPT ;  /* 0x00000007ff077290 */ /* 0x000fe400087fe4ff */
[----:B------:R-:W-:Y:S01]  /*0140*/  UIADD3.X UR5, UPT, UPT, URZ, UR5, URZ, UP1, !UPT ;  /* 0x00000005ff057290 */ /* 0x000fe20008ffe4ff */
[----:B------:R-:W-:Y:S01]  /*0150*/  IMAD.U32 R14, RZ, RZ, UR6 ;  /* 0x00000006ff0e7e24 */ /* 0x000fe2000f8e00ff */
[----:B------:R-:W-:Y:S02]  /*0160*/  MOV R9, UR4 ;  /* 0x0000000400097c02 */ /* 0x000fe40008000f00 */
[----:B------:R-:W-:-:S02]  /*0170*/  IMAD.U32 R15, RZ, RZ, UR7 ;  /* 0x00000007ff0f7e24 */ /* 0x000fc4000f8e00ff */
[----:B------:R-:W-:-:S07]  /*0180*/  IMAD.U32 R10, RZ, RZ, UR5 ;  /* 0x00000005ff0a7e24 */ /* 0x000fce000f8e00ff */
.L_x_7:
[----:B------:R-:W-:Y:S01]  /*0190*/  MOV R6, R14 ;  /* 0x0000000e00067202 */ /* 0x000fe20000000f00 */
[----:B------:R-:W-:Y:S01]  /*01a0*/  IMAD.MOV.U32 R7, RZ, RZ, R15 ;  /* 0x000000ffff077224 */ /* 0x000fe200078e000f */
[----:B------:R-:W-:Y:S01]  /*01b0*/  MOV R5, R10 ;  /* 0x0000000a00057202 */ /* 0x000fe20000000f00 */
[----:B------:R-:W-:-:S03]  /*01c0*/  IMAD.MOV.U32 R4, RZ, RZ, R9 ;  /* 0x000000ffff047224 */ /* 0x000fc600078e0009 */
[----:B0-----:R0:W-:Y:S04]  /*01d0*/  STG.E desc[UR8][R6.64+-0x20], R0 ;  /* 0xffffe00006007986 */ /* 0x0011e8000c101908 */
[----:B------:R-:W2:Y:S02]  /*01e0*/  LDG.E R9, desc[UR8][R4.64+-0x20] ;  /* 0xffffe00804097981 */ /* 0x000ea4000c1e1900 */
[----:B--2---:R-:W-:-:S05]  /*01f0*/  IMAD.IADD R9, R9, 0x1, R0 ;  /* 0x0000000109097824 */ /* 0x004fca00078e0200 */
[----:B------:R1:W-:Y:S04]  /*0200*/  STG.E desc[UR8][R6.64+-0x1c], R9 ;  /* 0xffffe40906007986 */ /* 0x0003e8000c101908 */
[----:B------:R-:W2:Y:S02]  /*0210*/  LDG.E R10, desc[UR8][R4.64+-0x1c] ;  /* 0xffffe408040a7981 */ /* 0x000ea4000c1e1900 */
[----:B--2---:R-:W-:-:S05]  /*0220*/  IMAD.IADD R11, R9, 0x1, R10 ;  /* 0x00000001090b7824 */ /* 0x004fca00078e020a */
[----:B------:R2:W-:Y:S04]  /*0230*/  STG.E desc[UR8][R6.64+-0x18], R11 ;  /* 0xffffe80b06007986 */ /* 0x0005e8000c101908 */
[----:B------:R-:W3:Y:S02]  /*0240*/  LDG.E R10, desc[UR8][R4.64+-0x18] ;  /* 0xffffe808040a7981 */ /* 0x000ee4000c1e1900 */
[----:B---3--:R-:W-:-:S05]  /*0250*/  IADD3 R13, PT, PT, R11, R10, RZ ;  /* 0x0000000a0b0d7210 */ /* 0x008fca0007ffe0ff */
[----:B------:R3:W-:Y:S04]  /*0260*/  STG.E desc[UR8][R6.64+-0x14], R13 ;  /* 0xffffec0d06007986 */ /* 0x0007e8000c101908 */
[----:B------:R-:W4:Y:S02]  /*0270*/  LDG.E R10, desc[UR8][R4.64+-0x14] ;  /* 0xffffec08040a7981 */ /* 0x000f24000c1e1900 */
[----:B----4-:R-:W-:-:S05]  /*0280*/  IMAD.IADD R15, R13, 0x1, R10 ;  /* 0x000000010d0f7824 */ /* 0x010fca00078e020a */
[----:B------:R4:W-:Y:S04]  /*0290*/  STG.E desc[UR8][R6.64+-0x10], R15 ;  /* 0xfffff00f06007986 */ /* 0x0009e8000c101908 */
[----:B0-----:R-:W1:Y:S02]  /*02a0*/  LDG.E R0, desc[UR8][R4.64+-0x10] ;  /* 0xfffff00804007981 */ /* 0x001e64000c1e1900 */
[----:B-1----:R-:W-:-:S05]  /*02b0*/  IMAD.IADD R9, R15, 0x1, R0 ;  /* 0x000000010f097824 */ /* 0x002fca00078e0200 */
[----:B------:R0:W-:Y:S04]  /*02c0*/  STG.E desc[UR8][R6.64+-0xc], R9 ;  /* 0xfffff40906007986 */ /* 0x0001e8000c101908 */
[----:B------:R-:W2:Y:S02]  /*02d0*/  LDG.E R0, desc[UR8][R4.64+-0xc] ;  /* 0xfffff40804007981 */ /* 0x000ea4000c1e1900 */
[----:B--2---:R-:W-:-:S05]  /*02e0*/  IADD3 R11, PT, PT, R9, R0, RZ ;  /* 0x00000000090b7210 */ /* 0x004fca0007ffe0ff */
[----:B------:R1:W-:Y:S04]  /*02f0*/  STG.E desc[UR8][R6.64+-0x8], R11 ;  /* 0xfffff80b06007986 */ /* 0x0003e8000c101908 */
[----:B------:R-:W3:Y:S02]  /*0300*/  LDG.E R0, desc[UR8][R4.64+-0x8] ;  /* 0xfffff80804007981 */ /* 0x000ee4000c1e1900 */
[----:B---3--:R-:W-:-:S05]  /*0310*/  IMAD.IADD R13, R11, 0x1, R0 ;  /* 0x000000010b0d7824 */ /* 0x008fca00078e0200 */
[----:B------:R2:W-:Y:S04]  /*0320*/  STG.E desc[UR8][R6.64+-0x4], R13 ;  /* 0xfffffc0d06007986 */ /* 0x0005e8000c101908 */
[----:B------:R-:W4:Y:S02]  /*0330*/  LDG.E R0, desc[UR8][R4.64+-0x4] ;  /* 0xfffffc0804007981 */ /* 0x000f24000c1e1900 */
[----:B----4-:R-:W-:-:S05]  /*0340*/  IMAD.IADD R15, R13, 0x1, R0 ;  /* 0x000000010d0f7824 */ /* 0x010fca00078e0200 */
[----:B------:R3:W-:Y:S04]  /*0350*/  STG.E desc[UR8][R6.64], R15 ;  /* 0x0000000f06007986 */ /* 0x0007e8000c101908 */
[----:B------:R-:W0:Y:S02]  /*0360*/  LDG.E R0, desc[UR8][R4.64] ;  /* 0x0000000804007981 */ /* 0x000e24000c1e1900 */
[----:B0-----:R-:W-:-:S05]  /*0370*/  IADD3 R9, PT, PT, R15, R0, RZ ;  /* 0x000000000f097210 */ /* 0x001fca0007ffe0ff */
[----:B------:R0:W-:Y:S04]  /*0380*/  STG.E desc[UR8][R6.64+0x4], R9 ;  /* 0x0000040906007986 */ /* 0x0001e8000c101908 */
[----:B------:R-:W1:Y:S02]  /*0390*/  LDG.E R0, desc[UR8][R4.64+0x4] ;  /* 0x0000040804007981 */ /* 0x000e64000c1e1900 */
[----:B-1----:R-:W-:-:S05]  /*03a0*/  IMAD.IADD R11, R9, 0x1, R0 ;  /* 0x00000001090b7824 */ /* 0x002fca00078e0200 */
[----:B------:R1:W-:Y:S04]  /*03b0*/  STG.E desc[UR8][R6.64+0x8], R11 ;  /* 0x0000080b06007986 */ /* 0x0003e8000c101908 */
[----:B------:R-:W2:Y:S02]  /*03c0*/  LDG.E R0, desc[UR8][R4.64+0x8] ;  /* 0x0000080804007981 */ /* 0x000ea4000c1e1900 */
[----:B--2---:R-:W-:-:S05]  /*03d0*/  IMAD.IADD R13, R11, 0x1, R0 ;  /* 0x000000010b0d7824 */ /* 0x004fca00078e0200 */
[----:B------:R2:W-:Y:S04]  /*03e0*/  STG.E desc[UR8][R6.64+0xc], R13 ;  /* 0x00000c0d06007986 */ /* 0x0005e8000c101908 */
[----:B------:R-:W3:Y:S02]  /*03f0*/  LDG.E R0, desc[UR8][R4.64+0xc] ;  /* 0x00000c0804007981 */ /* 0x000ee4000c1e1900 */
[----:B---3--:R-:W-:-:S05]  /*0400*/  IADD3 R15, PT, PT, R13, R0, RZ ;  /* 0x000000000d0f7210 */ /* 0x008fca0007ffe0ff */
[----:B------:R-:W-:Y:S04]  /*0410*/  STG.E desc[UR8][R6.64+0x10], R15 ;  /* 0x0000100f06007986 */ /* 0x000fe8000c101908 */
[----:B------:R-:W0:Y:S02]  /*0420*/  LDG.E R0, desc[UR8][R4.64+0x10] ;  /* 0x0000100804007981 */ /* 0x000e24000c1e1900 */
[----:B0-----:R-:W-:-:S05]  /*0430*/  IMAD.IADD R9, R15, 0x1, R0 ;  /* 0x000000010f097824 */ /* 0x001fca00078e0200 */
[----:B------:R0:W-:Y:S04]  /*0440*/  STG.E desc[UR8][R6.64+0x14], R9 ;  /* 0x0000140906007986 */ /* 0x0001e8000c101908 */
[----:B------:R-:W1:Y:S02]  /*0450*/  LDG.E R0, desc[UR8][R4.64+0x14] ;  /* 0x0000140804007981 */ /* 0x000e64000c1e1900 */
[----:B-1----:R-:W-:-:S05]  /*0460*/  IMAD.IADD R11, R9, 0x1, R0 ;  /* 0x00000001090b7824 */ /* 0x002fca00078e0200 */
[----:B------:R1:W-:Y:S04]  /*0470*/  STG.E desc[UR8][R6.64+0x18], R11 ;  /* 0x0000180b06007986 */ /* 0x0003e8000c101908 */
[----:B------:R-:W2:Y:S01]  /*0480*/  LDG.E R0, desc[UR8][R4.64+0x18] ;  /* 0x0000180804007981 */ /* 0x000ea2000c1e1900 */
[----:B------:R-:W-:-:S05]  /*0490*/  VIADD R8, R8, 0x10 ;  /* 0x0000001008087836 */ /* 0x000fca0000000000 */
[----:B------:R-:W-:Y:S02]  /*04a0*/  ISETP.NE.AND P1, PT, R8, RZ, PT ;  /* 0x000000ff0800720c */ /* 0x000fe40003f25270 */
[----:B--2---:R-:W-:-:S05]  /*04b0*/  IADD3 R13, PT, PT, R11, R0, RZ ;  /* 0x000000000b0d7210 */ /* 0x004fca0007ffe0ff */
[----:B------:R1:W-:Y:S04]  /*04c0*/  STG.E desc[UR8][R6.64+0x1c], R13 ;  /* 0x00001c0d06007986 */ /* 0x0003e8000c101908 */
[----:B------:R-:W2:Y:S01]  /*04d0*/  LDG.E R0, desc[UR8][R4.64+0x1c] ;  /* 0x00001c0804007981 */ /* 0x000ea2000c1e1900 */
[----:B0-----:R-:W-:Y:S02]  /*04e0*/  IADD3 R9, P3, PT, R4, 0x40, RZ ;  /* 0x0000004004097810 */ /* 0x001fe40007f7e0ff */
[----:B------:R-:W-:-:S03]  /*04f0*/  IADD3 R14, P2, PT, R6, 0x40, RZ ;  /* 0x00000040060e7810 */ /* 0x000fc60007f5e0ff */
[----:B------:R-:W-:Y:S01]  /*0500*/  IMAD.X R10, RZ, RZ, R5, P3 ;  /* 0x000000ffff0a7224 */ /* 0x000fe200018e0605 */
[----:B------:R-:W-:Y:S02]  /*0510*/  IADD3.X R15, PT, PT, RZ, R7, RZ, P2, !PT ;  /* 0x00000007ff0f7210 */ /* 0x000fe400017fe4ff */
[----:B--2---:R-:W-:Y:S01]  /*0520*/  IADD3 R0, PT, PT, R13, R0, RZ ;  /* 0x000000000d007210 */ /* 0x004fe20007ffe0ff */
[----:B-1----:R-:W-:Y:S06]  /*0530*/  @P1 BRA `(.L_x_7) ;  /* 0xfffffffc00141947 */ /* 0x002fec000383ffff */
.L_x_6:
[----:B0-----:R-:W-:Y:S05]  /*0540*/  @!P0 EXIT ;  /* 0x000000000000894d */ /* 0x001fea0003800000 */
[----:B------:R-:W-:Y:S02]  /*0550*/  ISETP.GE.U32.AND P0, PT, R12, 0x8, PT ;  /* 0x000000080c00780c */ /* 0x000fe40003f06070 */
[----:B------:R-:W-:-:S04]  /*0560*/  LOP3.LUT R10, R3, 0x7, RZ, 0xc0, !PT ;  /* 0x00000007030a7812 */ /* 0x000fc800078ec0ff */
[----:B------:R-:W-:-:S07]  /*0570*/  ISETP.NE.AND P1, PT, R10, RZ, PT ;  /* 0x000000ff0a00720c */ /* 0x000fce0003f25270 */
[----:B------:R-:W-:Y:S06]  /*0580*/  @!P0 BRA `(.L_x_8) ;  /* 0x0000000000748947 */ /* 0x000fec0003800000 */
[----:B------:R-:W0:Y:S08]  /*0590*/  LDC.64 R4, c[0x0][0x388] ;  /* 0x0000e200ff047b82 */ /* 0x000e300000000a00 */
[----:B------:R-:W1:Y:S01]  /*05a0*/  LDC.64 R6, c[0x0][0x380] ;  /* 0x0000e000ff067b82 */ /* 0x000e620000000a00 */
[----:B0-----:R-:W-:-:S05]  /*05b0*/  IMAD.WIDE.U32 R4, R2, 0x4, R4 ;  /* 0x0000000402047825 */ /* 0x001fca00078e0004 */
[----:B------:R0:W-:Y:S01]  /*05c0*/  STG.E desc[UR8][R4.64], R0 ;  /* 0x0000000004007986 */ /* 0x0001e2000c101908 */
[----:B-1----:R-:W-:-:S05]  /*05d0*/  IMAD.WIDE.U32 R6, R2, 0x4, R6 ;  /* 0x0000000402067825 */ /* 0x002fca00078e0006 */
[----:B------:R-:W2:Y:S02]  /*05e0*/  LDG.E R9, desc[UR8][R6.64] ;  /* 0x0000000806097981 */ /* 0x000ea4000c1e1900 */
[----:B--2---:R-:W-:-:S05]  /*05f0*/  IMAD.IADD R9, R0, 0x1, R9 ;  /* 0x0000000100097824 */ /* 0x004fca00078e0209 */
        /* <DEDUP_REMOVED lines=8> */
[----:B----4-:R-:W-:-:S05]  /*0680*/  IADD3 R15, PT, PT, R13, R8, RZ ;  /* 0x000000080d0f7210 */ /* 0x010fca0007ffe0ff */
        /* <DEDUP_REMOVED lines=10> */
[----:B------:R-:W2:Y:S01]  /*0730*/  LDG.E R0, desc[UR8][R6.64+0x1c] ;  /* 0x00001c0806007981 */ /* 0x000ea2000c1e1900 */
[----:B------:R-:W-:Y:S01]  /*0740*/  IADD3 R2, PT, PT, R2, 0x8, RZ ;  /* 0x0000000802027810 */ /* 0x000fe20007ffe0ff */
[----:B--2-4-:R-:W-:-:S07]  /*0750*/  IMAD.IADD R0, R13, 0x1, R0 ;  /* 0x000000010d007824 */ /* 0x014fce00078e0200 */
.L_x_8:
[----:B------:R-:W-:Y:S05]  /*0760*/  @!P1 EXIT ;  /* 0x000000000000994d */ /* 0x000fea0003800000 */
        /* <DEDUP_REMOVED lines=10> */
[----:B--2---:R-:W-:-:S05]  /*0810*/  IADD3 R9, PT, PT, R0, R9, RZ ;  /* 0x0000000900097210 */ /* 0x004fca0007ffe0ff */
[----:B------:R1:W-:Y:S04]  /*0820*/  STG.E desc[UR8][R4.64+0x4], R9 ;  /* 0x0000040904007986 */ /* 0x0003e8000c101908 */
[----:B------:R-:W2:Y:S02]  /*0830*/  LDG.E R8, desc[UR8][R6.64+0x4] ;  /* 0x0000040806087981 */ /* 0x000ea4000c1e1900 */
[----:B--2---:R-:W-:-:S05]  /*0840*/  IMAD.IADD R11, R9, 0x1, R8 ;  /* 0x00000001090b7824 */ /* 0x004fca00078e0208 */
[----:B------:R1:W-:Y:S04]  /*0850*/  STG.E desc[UR8][R4.64+0x8], R11 ;  /* 0x0000080b04007986 */ /* 0x0003e8000c101908 */
[----:B------:R-:W2:Y:S02]  /*0860*/  LDG.E R8, desc[UR8][R6.64+0x8] ;  /* 0x0000080806087981 */ /* 0x000ea4000c1e1900 */
[----:B--2---:R-:W-:-:S05]  /*0870*/  IADD3 R13, PT, PT, R11, R8, RZ ;  /* 0x000000080b0d7210 */ /* 0x004fca0007ffe0ff */
[----:B------:R1:W-:Y:S04]  /*0880*/  STG.E desc[UR8][R4.64+0xc], R13 ;  /* 0x00000c0d04007986 */ /* 0x0003e8000c101908 */
[----:B------:R-:W0:Y:S01]  /*0890*/  LDG.E R8, desc[UR8][R6.64+0xc] ;  /* 0x00000c0806087981 */ /* 0x000e22000c1e1900 */
[----:B------:R-:W-:Y:S01]  /*08a0*/  VIADD R2, R2, 0x4 ;  /* 0x0000000402027836 */ /* 0x000fe20000000000 */
[----:B01----:R-:W-:-:S07]  /*08b0*/  IADD3 R0, PT, PT, R13, R8, RZ ;  /* 0x000000080d007210 */ /* 0x003fce0007ffe0ff */
.L_x_9:
[----:B------:R-:W-:Y:S05]  /*08c0*/  @!P1 EXIT ;  /* 0x000000000000994d */ /* 0x000fea0003800000 */
[----:B------:R-:W0:Y:S08]  /*08d0*/  LDC.64 R6, c[0x0][0x388] ;  /* 0x0000e200ff067b82 */ /* 0x000e300000000a00 */
[----:B------:R-:W1:Y:S01]  /*08e0*/  LDC.64 R4, c[0x0][0x380] ;  /* 0x0000e000ff047b82 */ /* 0x000e620000000a00 */
[----:B0-----:R-:W-:-:S03]  /*08f0*/  IMAD.WIDE.U32 R6, R2, 0x4, R6 ;  /* 0x0000000402067825 */ /* 0x001fc600078e0006 */
[----:B------:R-:W-:Y:S01]  /*0900*/  MOV R8, R6 ;  /* 0x0000000600087202 */ /* 0x000fe20000000f00 */
[----:B------:R-:W-:Y:S02]  /*0910*/  IMAD.MOV R6, RZ, RZ, -R3 ;  /* 0x000000ffff067224 */ /* 0x000fe400078e0a03 */
[----:B-1----:R-:W-:-:S04]  /*0920*/  IMAD.WIDE.U32 R4, R2, 0x4, R4 ;  /* 0x0000000402047825 */ /* 0x002fc800078e0004 */
[----:B------:R-:W-:-:S07]  /*0930*/  IMAD.MOV.U32 R9, RZ, RZ, R5 ;  /* 0x000000ffff097224 */ /* 0x000fce00078e0005 */
.L_x_10:
[----:B------:R-:W-:Y:S01]  /*0940*/  MOV R2, R8 ;  /* 0x0000000800027202 */ /* 0x000fe20000000f00 */
[----:B------:R-:W-:Y:S01]  /*0950*/  IMAD.MOV.U32 R3, RZ, RZ, R7 ;  /* 0x000000ffff037224 */ /* 0x000fe200078e0007 */
[----:B------:R-:W-:-:S04]  /*0960*/  MOV R5, R9 ;  /* 0x0000000900057202 */ /* 0x000fc80000000f00 */
[----:B------:R0:W-:Y:S04]  /*0970*/  STG.E desc[UR8][R2.64], R0 ;  /* 0x0000000002007986 */ /* 0x0001e8000c101908 */
[----:B------:R1:W0:Y:S01]  /*0980*/  LDG.E R5, desc[UR8][R4.64] ;  /* 0x0000000804057981 */ /* 0x000222000c1e1900 */
[----:B------:R-:W-:Y:S01]  /*0990*/  VIADD R6, R6, 0x1 ;  /* 0x0000000106067836 */ /* 0x000fe20000000000 */
[----:B------:R-:W-:-:S04]  /*09a0*/  IADD3 R8, P2, PT, R8, 0x4, RZ ;  /* 0x0000000408087810 */ /* 0x000fc80007f5e0ff */
[----:B------:R-:W-:Y:S01]  /*09b0*/  ISETP.NE.AND P0, PT, R6, RZ, PT ;  /* 0x000000ff0600720c */ /* 0x000fe20003f05270 */
[----:B------:R-:W-:Y:S01]  /*09c0*/  IMAD.X R7, RZ, RZ, R7, P2 ;  /* 0x000000ffff077224 */ /* 0x000fe200010e0607 */
[----:B-1----:R-:W-:-:S04]  /*09d0*/  IADD3 R4, P1, PT, R4, 0x4, RZ ;  /* 0x0000000404047810 */ /* 0x002fc80007f3e0ff */
[----:B------:R-:W-:Y:S02]  /*09e0*/  IADD3.X R9, PT, PT, RZ, R9, RZ, P1, !PT ;  /* 0x00000009ff097210 */ /* 0x000fe40000ffe4ff */
[----:B0-----:R-:W-:-:S05]  /*09f0*/  IADD3 R0, PT, PT, R5, R0, RZ ;  /* 0x0000000005007210 */ /* 0x001fca0007ffe0ff */
[----:B------:R-:W-:Y:S05]  /*0a00*/  @P0 BRA `(.L_x_10) ;  /* 0xfffffffc00cc0947 */ /* 0x000fea000383ffff */
[----:B------:R-:W-:Y:S05]  /*0a10*/  EXIT ;  /* 0x000000000000794d */ /* 0x000fea0003800000 */
.L_x_11:
        /* <DEDUP_REMOVED lines=14> */
.L_x_57:


//--------------------- .text._Z13countElementsPiS_S_ii --------------------------
	.section	.text._Z13countElementsPiS_S_ii,"ax",@progbits
	.align	128
        .global         _Z13countElementsPiS_S_ii
        .type           _Z13countElementsPiS_S_ii,@function
        .size           _Z13countElementsPiS_S_ii,(.L_x_58 - _Z13countElementsPiS_S_ii)
        .other          _Z13countElementsPiS_S_ii,@"STO_CUDA_ENTRY STV_DEFAULT"
_Z13countElementsPiS_S_ii:
.text._Z13countElementsPiS_S_ii:
        /* <DEDUP_REMOVED lines=20> */
.L_x_15:
[----:B01----:R-:W-:-:S06]  /*0140*/  IMAD.WIDE.U32 R2, R7, 0x4, R4 ;  /* 0x0000000407027825 */ /* 0x003fcc00078e0004 */
[----:B------:R-:W2:Y:S02]  /*0150*/  LDG.E R3, desc[UR6][R2.64] ;  /* 0x0000000602037981 */ /* 0x000ea4000c1e1900 */
[----:B--2--5:R-:W-:-:S13]  /*0160*/  ISETP.GT.AND P0, PT, R0, R3, PT ;  /* 0x000000030000720c */ /* 0x024fda0003f04270 */
[----:B------:R-:W-:Y:S05]  /*0170*/  @!P0 BRA `(.L_x_14) ;  /* 0x0000000000108947 */ /* 0x000fea0003800000 */
[----:B------:R-:W-:-:S05]  /*0180*/  VIADD R7, R7, 0x1 ;  /* 0x0000000107077836 */ /* 0x000fca0000000000 */
[----:B------:R-:W-:-:S13]  /*0190*/  ISETP.NE.AND P0, PT, R7, UR4, PT ;  /* 0x0000000407007c0c */ /* 0x000fda000bf05270 */
[----:B------:R-:W-:Y:S05]  /*01a0*/  @P0 BRA `(.L_x_15) ;  /* 0xfffffffc00e40947 */ /* 0x000fea000383ffff */
[----:B------:R-:W-:-:S07]  /*01b0*/  MOV R7, UR4 ;  /* 0x0000000400077c02 */ /* 0x000fce0008000f00 */
.L_x_14:
[----:B------:R-:W-:Y:S05]  /*01c0*/  BSYNC.RECONVERGENT B0 ;  /* 0x0000000000007941 */ /* 0x000fea0003800200 */
.L_x_13:
[----:B------:R-:W-:Y:S02]  /*01d0*/  HFMA2 R5, -RZ, RZ, 0, 0 ;  /* 0x00000000ff057431 */ /* 0x000fe400000001ff */
[----:B------:R-:W-:-:S07]  /*01e0*/  IMAD.MOV.U32 R4, RZ, RZ, R7 ;  /* 0x000000ffff047224 */ /* 0x000fce00078e0007 */
.L_x_12:
[----:B------:R-:W0:Y:S02]  /*01f0*/  LDCU.64 UR4, c[0x0][0x390] ;  /* 0x00007200ff0477ac */ /* 0x000e240008000a00 */
[----:B0-----:R-:W-:-:S04]  /*0200*/  LEA R2, P0, R4, UR4, 0x2 ;  /* 0x0000000404027c11 */ /* 0x001fc8000f8010ff */
[----:B------:R-:W-:Y:S01]  /*0210*/  LEA.HI.X R3, R4, UR5, R5, 0x2, P0 ;  /* 0x0000000504037c11 */ /* 0x000fe200080f1405 */
[----:B------:R-:W-:-:S05]  /*0220*/  IMAD.MOV.U32 R5, RZ, RZ, 0x1 ;  /* 0x00000001ff057424 */ /* 0x000fca00078e00ff */
[----:B------:R-:W-:Y:S01]  /*0230*/  REDG.E.ADD.STRONG.GPU desc[UR6][R2.64], R5 ;  /* 0x000000050200798e */ /* 0x000fe2000c12e106 */
[----:B------:R-:W-:Y:S05]  /*0240*/  EXIT ;  /* 0x000000000000794d */ /* 0x000fea0003800000 */
.L_x_16:
        /* <DEDUP_REMOVED lines=11> */
.L_x_58:


//--------------------- .text._Z10printArrayPii   --------------------------
	.section	.text._Z10printArrayPii,"ax",@progbits
	.align	128
        .global         _Z10printArrayPii
        .type           _Z10printArrayPii,@function
        .size           _Z10printArrayPii,(.L_x_59 - _Z10printArrayPii)
        .other          _Z10printArrayPii,@"STO_CUDA_ENTRY STV_DEFAULT"
_Z10printArrayPii:
.text._Z10printArrayPii:
[----:B------:R-:W0:Y:S01]  /*0000*/  LDC R1, c[0x0][0x37c] ;  /* 0x0000df00ff017b82 */ /* 0x000e220000000800 */
[----:B------:R-:W1:Y:S01]  /*0010*/  LDCU UR4, c[0x0][0x388] ;  /* 0x00007100ff0477ac */ /* 0x000e620008000800 */
[----:B0-----:R-:W-:Y:S01]  /*0020*/  VIADD R1, R1, 0xfffffff8 ;  /* 0xfffffff801017836 */ /* 0x001fe20000000000 */
[----:B------:R-:W0:Y:S01]  /*0030*/  LDCU UR5, c[0x0][0x2f8] ;  /* 0x00005f00ff0577ac */ /* 0x000e220008000800 */
[----:B------:R-:W2:Y:S01]  /*0040*/  LDCU UR6, c[0x0][0x2fc] ;  /* 0x00005f80ff0677ac */ /* 0x000ea20008000800 */
[----:B-1----:R-:W-:Y:S02]  /*0050*/  UISETP.GE.AND UP0, UPT, UR4, 0x1, UPT ;  /* 0x000000010400788c */ /* 0x002fe4000bf06270 */
[----:B0-----:R-:W-:-:S05]  /*0060*/  IADD3 R18, P0, PT, R1, UR5, RZ ;  /* 0x0000000501127c10 */ /* 0x001fca000ff1e0ff */
[----:B--2---:R-:W-:Y:S02]  /*0070*/  IMAD.X R2, RZ, RZ, UR6, P0 ;  /* 0x00000006ff027e24 */ /* 0x004fe400080e06ff */
[----:B------:R-:W-:Y:S06]  /*0080*/  BRA.U !UP0, `(.L_x_17) ;  /* 0x00000015087c7547 */ /* 0x000fec000b800000 */
[----:B------:R-:W-:Y:S01]  /*0090*/  UISETP.GE.U32.AND UP0, UPT, UR4, 0x10, UPT ;  /* 0x000000100400788c */ /* 0x000fe2000bf06070 */
[----:B------:R-:W-:Y:S01]  /*00a0*/  HFMA2 R19, -RZ, RZ, 0, 0 ;  /* 0x00000000ff137431 */ /* 0x000fe200000001ff */
[----:B------:R-:W0:Y:S01]  /*00b0*/  LDCU.64 UR36, c[0x0][0x358] ;  /* 0x00006b00ff2477ac */ /* 0x000e220008000a00 */
[----:B------:R-:W-:-:S06]  /*00c0*/  ULOP3.LUT UR38, UR4, 0xf, URZ, 0xc0, !UPT ;  /* 0x0000000f04267892 */ /* 0x000fcc000f8ec0ff */
[----:B------:R-:W-:Y:S06]  /*00d0*/  BRA.U !UP0, `(.L_x_18) ;  /* 0x0000000908cc7547 */ /* 0x000fec000b800000 */
[----:B------:R-:W1:Y:S01]  /*00e0*/  LDCU.64 UR6, c[0x0][0x380] ;  /* 0x00007000ff0677ac */ /* 0x000e620008000a00 */
[----:B------:R-:W-:Y:S01]  /*00f0*/  BSSY.RECONVERGENT B6, `(.L_x_18) ;  /* 0x00000b1000067945 */ /* 0x000fe20003800200 */
[----:B------:R-:W-:-:S04]  /*0100*/  ULOP3.LUT UR4, UR4, 0x7ffffff0, URZ, 0xc0, !UPT ;  /* 0x7ffffff004047892 */ /* 0x000fc8000f8ec0ff */
[----:B------:R-:W-:Y:S02]  /*0110*/  UIADD3 UR8, UPT, UPT, -UR4, URZ, URZ ;  /* 0x000000ff04087290 */ /* 0x000fe4000fffe1ff */
[----:B------:R-:W-:-:S04]  /*0120*/  IMAD.U32 R19, RZ, RZ, UR4 ;  /* 0x00000004ff137e24 */ /* 0x000fc8000f8e00ff */
[----:B------:R-:W-:Y:S01]  /*0130*/  IMAD.U32 R23, RZ, RZ, UR8 ;  /* 0x00000008ff177e24 */ /* 0x000fe2000f8e00ff */
[----:B-1----:R-:W-:-:S04]  /*0140*/  UIADD3 UR5, UP0, UPT, UR6, 0x20, URZ ;  /* 0x0000002006057890 */ /* 0x002fc8000ff1e0ff */
[----:B------:R-:W-:Y:S02]  /*0150*/  UIADD3.X UR6, UPT, UPT, URZ, UR7, URZ, UP0, !UPT ;  /* 0x00000007ff067290 */ /* 0x000fe400087fe4ff */
[----:B------:R-:W-:-:S04]  /*0160*/  MOV R16, UR5 ;  /* 0x0000000500107c02 */ /* 0x000fc80008000f00 */
[----:B------:R-:W-:-:S07]  /*0170*/  IMAD.U32 R17, RZ, RZ, UR6 ;  /* 0x00000006ff117e24 */ /* 0x000fce000f8e00ff */
.L_x_35:
[----:B0-----:R-:W2:Y:S01]  /*0180*/  LDG.E R0, desc[UR36][R16.64+-0x20] ;  /* 0xffffe02410007981 */ /* 0x001ea2000c1e1900 */
[----:B------:R-:W-:Y:S01]  /*0190*/  MOV R22, 0x150 ;  /* 0x0000015000167802 */ /* 0x000fe20000000f00 */
[----:B------:R-:W0:Y:S01]  /*01a0*/  LDCU.64 UR4, c[0x4][0x140] ;  /* 0x01002800ff0477ac */ /* 0x000e220008000a00 */
[----:B------:R-:W-:Y:S01]  /*01b0*/  VIADD R23, R23, 0x10 ;  /* 0x0000001017177836 */ /* 0x000fe20000000000 */
[----:B------:R-:W-:Y:S01]  /*01c0*/  MOV R7, R2 ;  /* 0x0000000200077202 */ /* 0x000fe20000000f00 */
[----:B------:R1:W3:Y:S01]  /*01d0*/  LDC.64 R8, c[0x4][R22] ;  /* 0x0100000016087b82 */ /* 0x0002e20000000a00 */
[----:B------:R-:W-:Y:S02]  /*01e0*/  IMAD.MOV.U32 R6, RZ, RZ, R18 ;  /* 0x000000ffff067224 */ /* 0x000fe400078e0012 */
[----:B------:R-:W-:-:S04]  /*01f0*/  ISETP.NE.AND P0, PT, R23, RZ, PT ;  /* 0x000000ff1700720c */ /* 0x000fc80003f05270 */
[----:B------:R-:W-:Y:S02]  /*0200*/  P2R R24, PR, RZ, 0x1 ;  /* 0x00000001ff187803 */ /* 0x000fe40000000000 */
[----:B0-----:R-:W-:Y:S01]  /*0210*/  MOV R4, UR4 ;  /* 0x0000000400047c02 */ /* 0x001fe20008000f00 */
[----:B------:R-:W-:Y:S01]  /*0220*/  IMAD.U32 R5, RZ, RZ, UR5 ;  /* 0x00000005ff057e24 */ /* 0x000fe2000f8e00ff */
[----:B--23--:R1:W-:Y:S06]  /*0230*/  STL [R1], R0 ;  /* 0x0000000001007387 */ /* 0x00c3ec0000100800 */
[----:B------:R-:W-:-:S07]  /*0240*/  LEPC R20, `(.L_x_19) ;  /* 0x000000001014794e */ /* 0x000fce0000000000 */
[----:B-1----:R-:W-:Y:S05]  /*0250*/  CALL.ABS.NOINC R8 ;  /* 0x0000000008007343 */ /* 0x002fea0003c00000 */
.L_x_19:
[----:B------:R-:W2:Y:S01]  /*0260*/  LDG.E R0, desc[UR36][R16.64+-0x1c] ;  /* 0xffffe42410007981 */ /* 0x000ea2000c1e1900 */
[----:B------:R0:W1:Y:S01]  /*0270*/  LDC.64 R8, c[0x4][R22] ;  /* 0x0100000016087b82 */ /* 0x0000620000000a00 */
[----:B------:R-:W3:Y:S01]  /*0280*/  LDCU.64 UR4, c[0x4][0x140] ;  /* 0x01002800ff0477ac */ /* 0x000ee20008000a00 */
[----:B------:R-:W-:Y:S01]  /*0290*/  MOV R6, R18 ;  /* 0x0000001200067202 */ /* 0x000fe20000000f00 */
[----:B------:R-:W-:Y:S02]  /*02a0*/  IMAD.MOV.U32 R7, RZ, RZ, R2 ;  /* 0x000000ffff077224 */ /* 0x000fe400078e0002 */
[----:B---3--:R-:W-:Y:S02]  /*02b0*/  IMAD.U32 R4, RZ, RZ, UR4 ;  /* 0x00000004ff047e24 */ /* 0x008fe4000f8e00ff */
[----:B------:R-:W-:Y:S01]  /*02c0*/  IMAD.U32 R5, RZ, RZ, UR5 ;  /* 0x00000005ff057e24 */ /* 0x000fe2000f8e00ff */
[----:B-12---:R0:W-:Y:S06]  /*02d0*/  STL [R1], R0 ;  /* 0x0000000001007387 */ /* 0x0061ec0000100800 */
[----:B------:R-:W-:-:S07]  /*02e0*/  LEPC R20, `(.L_x_20) ;  /* 0x000000001014794e */ /* 0x000fce0000000000 */
[----:B0-----:R-:W-:Y:S05]  /*02f0*/  CALL.ABS.NOINC R8 ;  /* 0x0000000008007343 */ /* 0x001fea0003c00000 */
.L_x_20:
[----:B------:R-:W2:Y:S01]  /*0300*/  LDG.E R0, desc[UR36][R16.64+-0x18] ;  /* 0xffffe82410007981 */ /* 0x000ea2000c1e1900 */
[----:B------:R0:W1:Y:S01]  /*0310*/  LDC.64 R8, c[0x4][R22] ;  /* 0x0100000016087b82 */ /* 0x0000620000000a00 */
[----:B------:R-:W3:Y:S01]  /*0320*/  LDCU.64 UR4, c[0x4][0x140] ;  /* 0x01002800ff0477ac */ /* 0x000ee20008000a00 */
[----:B------:R-:W-:Y:S02]  /*0330*/  IMAD.MOV.U32 R6, RZ, RZ, R18 ;  /* 0x000000ffff067224 */ /* 0x000fe400078e0012 */
[----:B------:R-:W-:Y:S02]  /*0340*/  IMAD.MOV.U32 R7, RZ, RZ, R2 ;  /* 0x000000ffff077224 */ /* 0x000fe400078e0002 */
[----:B---3--:R-:W-:Y:S01]  /*0350*/  IMAD.U32 R4, RZ, RZ, UR4 ;  /* 0x00000004ff047e24 */ /* 0x008fe2000f8e00ff */
[----:B------:R-:W-:Y:S01]  /*0360*/  MOV R5, UR5 ;  /* 0x0000000500057c02 */ /* 0x000fe20008000f00 */
[----:B-12---:R0:W-:Y:S06]  /*0370*/  STL [R1], R0 ;  /* 0x0000000001007387 */ /* 0x0061ec0000100800 */
[----:B------:R-:W-:-:S07]  /*0380*/  LEPC R20, `(.L_x_21) ;  /* 0x000000001014794e */ /* 0x000fce0000000000 */
[----:B0-----:R-:W-:Y:S05]  /*0390*/  CALL.ABS.NOINC R8 ;  /* 0x0000000008007343 */ /* 0x001fea0003c00000 */
.L_x_21:
[----:B------:R-:W2:Y:S01]  /*03a0*/  LDG.E R0, desc[UR36][R16.64+-0x14] ;  /* 0xffffec2410007981 */ /* 0x000ea2000c1e1900 */
[----:B------:R0:W1:Y:S01]  /*03b0*/  LDC.64 R8, c[0x4][R22] ;  /* 0x0100000016087b82 */ /* 0x0000620000000a00 */
[----:B------:R-:W3:Y:S01]  /*03c0*/  LDCU.64 UR4, c[0x4][0x140] ;  /* 0x01002800ff0477ac */ /* 0x000ee20008000a00 */
[----:B------:R-:W-:Y:S01]  /*03d0*/  IMAD.MOV.U32 R6, RZ, RZ, R18 ;  /* 0x000000ffff067224 */ /* 0x000fe200078e0012 */
[----:B------:R-:W-:Y:S02]  /*03e0*/  MOV R7, R2 ;  /* 0x0000000200077202 */ /* 0x000fe40000000f00 */
[----:B---3--:R-:W-:Y:S01]  /*03f0*/  MOV R4, UR4 ;  /* 0x0000000400047c02 */ /* 0x008fe20008000f00 */
[----:B------:R-:W-:Y:S01]  /*0400*/  IMAD.U32 R5, RZ, RZ, UR5 ;  /* 0x00000005ff057e24 */ /* 0x000fe2000f8e00ff */
[----:B-12---:R0:W-:Y:S06]  /*0410*/  STL [R1], R0 ;  /* 0x0000000001007387 */ /* 0x0061ec0000100800 */
[----:B------:R-:W-:-:S07]  /*0420*/  LEPC R20, `(.L_x_22) ;  /* 0x000000001014794e */ /* 0x000fce0000000000 */
[----:B0-----:R-:W-:Y:S05]  /*0430*/  CALL.ABS.NOINC R8 ;  /* 0x0000000008007343 */ /* 0x001fea0003c00000 */
.L_x_22:
        /* <DEDUP_REMOVED lines=10> */
.L_x_23:
        /* <DEDUP_REMOVED lines=10> */
.L_x_24:
        /* <DEDUP_REMOVED lines=10> */
.L_x_25:
        /* <DEDUP_REMOVED lines=10> */
.L_x_26:
        /* <DEDUP_REMOVED lines=10> */
.L_x_27:
        /* <DEDUP_REMOVED lines=10> */
.L_x_28:
        /* <DEDUP_REMOVED lines=10> */
.L_x_29:
        /* <DEDUP_REMOVED lines=10> */
.L_x_30:
        /* <DEDUP_REMOVED lines=10> */
.L_x_31:
        /* <DEDUP_REMOVED lines=10> */
.L_x_32:
        /* <DEDUP_REMOVED lines=10> */
.L_x_33:
        /* <DEDUP_REMOVED lines=10> */
.L_x_34:
[----:B------:R-:W-:Y:S02]  /*0bc0*/  ISETP.NE.AND P6, PT, R24, RZ, PT ;  /* 0x000000ff1800720c */ /* 0x000fe40003fc5270 */
[----:B------:R-:W-:-:S05]  /*0bd0*/  IADD3 R16, P0, PT, R16, 0x40, RZ ;  /* 0x0000004010107810 */ /* 0x000fca0007f1e0ff */
[----:B------:R-:W-:-:S06]  /*0be0*/  IMAD.X R17, RZ, RZ, R17, P0 ;  /* 0x000000ffff117224 */ /* 0x000fcc00000e0611 */
[----:B------:R-:W-:Y:S05]  /*0bf0*/  @P6 BRA `(.L_x_35) ;  /* 0xfffffff400606947 */ /* 0x000fea000383ffff */
[----:B------:R-:W-:Y:S05]  /*0c00*/  BSYNC.RECONVERGENT B6 ;  /* 0x0000000000067941 */ /* 0x000fea0003800200 */
.L_x_18:
[----:B------:R-:W-:Y:S01]  /*0c10*/  UISETP.NE.AND UP0, UPT, UR38, URZ, UPT ;  /* 0x000000ff2600728c */ /* 0x000fe2000bf05270 */
[----:B------:R-:W-:Y:S08]  /*0c20*/  BSSY.RECONVERGENT B6, `(.L_x_17) ;  /* 0x00000a5000067945 */ /* 0x000ff00003800200 */
[----:B------:R-:W-:Y:S05]  /*0c30*/  BRA.U !UP0, `(.L_x_36) ;  /* 0x00000009088c7547 */ /* 0x000fea000b800000 */
[----:B------:R-:W1:Y:S01]  /*0c40*/  LDC R23, c[0x0][0x388] ;  /* 0x0000e200ff177b82 */ /* 0x000e620000000800 */
[----:B------:R-:W-:Y:S01]  /*0c50*/  UISETP.GE.U32.AND UP0, UPT, UR38, 0x8, UPT ;  /* 0x000000082600788c */ /* 0x000fe2000bf06070 */
[----:B-1----:R-:W-:-:S08]  /*0c60*/  LOP3.LUT R23, R23, 0x7, RZ, 0xc0, !PT ;  /* 0x0000000717177812 */ /* 0x002fd000078ec0ff */
[----:B------:R-:W-:Y:S05]  /*0c70*/  BRA.U !UP0, `(.L_x_37) ;  /* 0x0000000508507547 */ /* 0x000fea000b800000 */
[----:B------:R-:W1:Y:S01]  /*0c80*/  LDC.64 R16, c[0x0][0x380] ;  /* 0x0000e000ff107b82 */ /* 0x000e620000000a00 */
[----:B------:R-:W-:Y:S01]  /*0c90*/  MOV R22, 0x150 ;  /* 0x0000015000167802 */ /* 0x000fe20000000f00 */
[----:B------:R-:W2:Y:S01]  /*0ca0*/  LDCU.64 UR4, c[0x4][0x140] ;  /* 0x01002800ff0477ac */ /* 0x000ea20008000a00 */
[----:B-1----:R-:W-:-:S05]  /*0cb0*/  IMAD.WIDE.U32 R16, R19, 0x4, R16 ;  /* 0x0000000413107825 */ /* 0x002fca00078e0010 */
[----:B0-----:R-:W3:Y:S01]  /*0cc0*/  LDG.E R0, desc[UR36][R16.64] ;  /* 0x0000002410007981 */ /* 0x001ee2000c1e1900 */
[----:B------:R0:W1:Y:S01]  /*0cd0*/  LDC.64 R8, c[0x4][R22] ;  /* 0x0100000016087b82 */ /* 0x0000620000000a00 */
[----:B--2---:R-:W-:Y:S01]  /*0ce0*/  IMAD.U32 R4, RZ, RZ, UR4 ;  /* 0x00000004ff047e24 */ /* 0x004fe2000f8e00ff */
[----:B------:R-:W-:Y:S01]  /*0cf0*/  MOV R5, UR5 ;  /* 0x0000000500057c02 */ /* 0x000fe20008000f00 */
[----:B------:R-:W-:Y:S02]  /*0d00*/  IMAD.MOV.U32 R6, RZ, RZ, R18 ;  /* 0x000000ffff067224 */ /* 0x000fe400078e0012 */
[----:B------:R-:W-:Y:S01]  /*0d10*/  IMAD.MOV.U32 R7, RZ, RZ, R2 ;  /* 0x000000ffff077224 */ /* 0x000fe200078e0002 */
[----:B-1-3--:R0:W-:Y:S06]  /*0d20*/  STL [R1], R0 ;  /* 0x0000000001007387 */ /* 0x00a1ec0000100800 */
[----:B------:R-:W-:-:S07]  /*0d30*/  LEPC R20, `(.L_x_38) ;  /* 0x000000001014794e */ /* 0x000fce0000000000 */
[----:B0-----:R-:W-:Y:S05]  /*0d40*/  CALL.ABS.NOINC R8 ;  /* 0x0000000008007343 */ /* 0x001fea0003c00000 */
.L_x_38:
        /* <DEDUP_REMOVED lines=10> */
.L_x_39:
        /* <DEDUP_REMOVED lines=10> */
.L_x_40:
        /* <DEDUP_REMOVED lines=10> */
.L_x_41:
        /* <DEDUP_REMOVED lines=10> */
.L_x_42:
        /* <DEDUP_REMOVED lines=10> */
.L_x_43:
        /* <DEDUP_REMOVED lines=10> */
.L_x_44:
        /* <DEDUP_REMOVED lines=10> */
.L_x_45:
[----:B------:R-:W-:-:S07]  /*11b0*/  VIADD R19, R19, 0x8 ;  /* 0x0000000813137836 */ /* 0x000fce0000000000 */
.L_x_37:
[----:B------:R-:W-:-:S13]  /*11c0*/  ISETP.NE.AND P0, PT, R23, RZ, PT ;  /* 0x000000ff1700720c */ /* 0x000fda0003f05270 */
[----:B------:R-:W-:Y:S05]  /*11d0*/  @!P0 BRA `(.L_x_36) ;  /* 0x0000000400248947 */ /* 0x000fea0003800000 */
[----:B------:R-:W1:Y:S01]  /*11e0*/  LDC R0, c[0x0][0x388] ;  /* 0x0000e200ff007b82 */ /* 0x000e620000000800 */
[----:B------:R-:W-:Y:S02]  /*11f0*/  ISETP.GE.U32.AND P0, PT, R23, 0x4, PT ;  /* 0x000000041700780c */ /* 0x000fe40003f06070 */
[----:B-1----:R-:W-:-:S11]  /*1200*/  LOP3.LUT R23, R0, 0x3, RZ, 0xc0, !PT ;  /* 0x0000000300177812 */ /* 0x002fd600078ec0ff */
[----:B------:R-:W-:Y:S05]  /*1210*/  @!P0 BRA `(.L_x_46) ;  /* 0x0000000000b08947 */ /* 0x000fea0003800000 */
        /* <DEDUP_REMOVED lines=13> */
.L_x_47:
        /* <DEDUP_REMOVED lines=10> */
.L_x_48:
        /* <DEDUP_REMOVED lines=10> */
.L_x_49:
        /* <DEDUP_REMOVED lines=10> */
.L_x_50:
[----:B------:R-:W-:-:S07]  /*14d0*/  IADD3 R19, PT, PT, R19, 0x4, RZ ;  /* 0x0000000413137810 */ /* 0x000fce0007ffe0ff */
.L_x_46:
[----:B------:R-:W-:-:S13]  /*14e0*/  ISETP.NE.AND P0, PT, R23, RZ, PT ;  /* 0x000000ff1700720c */ /* 0x000fda0003f05270 */
[----:B------:R-:W-:Y:S05]  /*14f0*/  @!P0 BRA `(.L_x_36) ;  /* 0x00000000005c8947 */ /* 0x000fea0003800000 */
[----:B------:R-:W1:Y:S01]  /*1500*/  LDC.64 R16, c[0x0][0x380] ;  /* 0x0000e000ff107b82 */ /* 0x000e620000000a00 */
[----:B------:R-:W-:Y:S02]  /*1510*/  IMAD.MOV R23, RZ, RZ, -R23 ;  /* 0x000000ffff177224 */ /* 0x000fe400078e0a17 */
[----:B-1----:R-:W-:-:S07]  /*1520*/  IMAD.WIDE.U32 R16, R19, 0x4, R16 ;  /* 0x0000000413107825 */ /* 0x002fce00078e0010 */
.L_x_52:
[----:B------:R-:W-:Y:S01]  /*1530*/  IMAD.MOV.U32 R10, RZ, RZ, R16 ;  /* 0x000000ffff0a7224 */ /* 0x000fe200078e0010 */
[----:B------:R-:W-:Y:S01]  /*1540*/  MOV R11, R17 ;  /* 0x00000011000b7202 */ /* 0x000fe20000000f00 */
[----:B------:R-:W1:Y:S04]  /*1550*/  LDCU.64 UR4, c[0x4][0x140] ;  /* 0x01002800ff0477ac */ /* 0x000e680008000a00 */
[----:B0-----:R-:W2:Y:S01]  /*1560*/  LDG.E R0, desc[UR36][R10.64] ;  /* 0x000000240a007981 */ /* 0x001ea2000c1e1900 */
[----:B------:R-:W-:Y:S01]  /*1570*/  MOV R8, 0x150 ;  /* 0x0000015000087802 */ /* 0x000fe20000000f00 */
[----:B------:R-:W-:Y:S02]  /*1580*/  VIADD R23, R23, 0x1 ;  /* 0x0000000117177836 */ /* 0x000fe40000000000 */
[----:B------:R-:W-:-:S02]  /*1590*/  IMAD.MOV.U32 R6, RZ, RZ, R18 ;  /* 0x000000ffff067224 */ /* 0x000fc400078e0012 */
[----:B------:R-:W-:Y:S01]  /*15a0*/  IMAD.MOV.U32 R7, RZ, RZ, R2 ;  /* 0x000000ffff077224 */ /* 0x000fe200078e0002 */
[----:B------:R-:W0:Y:S01]  /*15b0*/  LDC.64 R8, c[0x4][R8] ;  /* 0x0100000008087b82 */ /* 0x000e220000000a00 */
[----:B------:R-:W-:Y:S01]  /*15c0*/  ISETP.NE.AND P0, PT, R23, RZ, PT ;  /* 0x000000ff1700720c */ /* 0x000fe20003f05270 */
[----:B-1----:R-:W-:Y:S01]  /*15d0*/  IMAD.U32 R4, RZ, RZ, UR4 ;  /* 0x00000004ff047e24 */ /* 0x002fe2000f8e00ff */
[----:B------:R-:W-:Y:S01]  /*15e0*/  MOV R5, UR5 ;  /* 0x0000000500057c02 */ /* 0x000fe20008000f00 */
[----:B--2---:R1:W-:Y:S02]  /*15f0*/  STL [R1], R0 ;  /* 0x0000000001007387 */ /* 0x0043e40000100800 */
[----:B01----:R-:W-:-:S08]  /*1600*/  P2R R0, PR, RZ, 0x1 ;  /* 0x00000001ff007803 */ /* 0x003fd00000000000 */
[----:B------:R-:W-:-:S07]  /*1610*/  LEPC R20, `(.L_x_51) ;  /* 0x000000001014794e */ /* 0x000fce0000000000 */
[----:B------:R-:W-:Y:S05]  /*1620*/  CALL.ABS.NOINC R8 ;  /* 0x0000000008007343 */ /* 0x000fea0003c00000 */
.L_x_51:
[----:B------:R-:W-:Y:S02]  /*1630*/  ISETP.NE.AND P6, PT, R23, RZ, PT ;  /* 0x000000ff1700720c */ /* 0x000fe40003fc5270 */
[----:B------:R-:W-:-:S04]  /*1640*/  IADD3 R16, P0, PT, R16, 0x4, RZ ;  /* 0x0000000410107810 */ /* 0x000fc80007f1e0ff */
[----:B------:R-:W-:-:S07]  /*1650*/  IADD3.X R17, PT, PT, RZ, R17, RZ, P0, !PT ;  /* 0x00000011ff117210 */ /* 0x000fce00007fe4ff */
[----:B------:R-:W-:Y:S05]  /*1660*/  @P6 BRA `(.L_x_52) ;  /* 0xfffffffc00b06947 */ /* 0x000fea000383ffff */
.L_x_36:
[----:B0-----:R-:W-:Y:S05]  /*1670*/  BSYNC.RECONVERGENT B6 ;  /* 0x0000000000067941 */ /* 0x001fea0003800200 */
.L_x_17:
[----:B------:R-:W-:Y:S01]  /*1680*/  MOV R0, 0x150 ;  /* 0x0000015000007802 */ /* 0x000fe20000000f00 */
[----:B------:R-:W0:Y:S01]  /*1690*/  LDCU.64 UR4, c[0x4][0x148] ;  /* 0x01002900ff0477ac */ /* 0x000e220008000a00 */
[----:B------:R-:W-:Y:S02]  /*16a0*/  CS2R R6, SRZ ;  /* 0x0000000000067805 */ /* 0x000fe4000001ff00 */
[----:B------:R1:W2:Y:S01]  /*16b0*/  LDC.64 R2, c[0x4][R0] ;  /* 0x0100000000027b82 */ /* 0x0002a20000000a00 */
[----:B0-----:R-:W-:Y:S01]  /*16c0*/  IMAD.U32 R4, RZ, RZ, UR4 ;  /* 0x00000004ff047e24 */ /* 0x001fe2000f8e00ff */
[----:B-1----:R-:W-:-:S07]  /*16d0*/  MOV R5, UR5 ;  /* 0x0000000500057c02 */ /* 0x002fce0008000f00 */
[----:B------:R-:W-:-:S07]  /*16e0*/  LEPC R20, `(.L_x_53) ;  /* 0x000000001014794e */ /* 0x000fce0000000000 */
[----:B--2---:R-:W-:Y:S05]  /*16f0*/  CALL.ABS.NOINC R2 ;  /* 0x0000000002007343 */ /* 0x004fea0003c00000 */
.L_x_53:
[----:B------:R-:W-:Y:S05]  /*1700*/  EXIT ;  /* 0x000000000000794d */ /* 0x000fea0003800000 */
.L_x_54:
        /* <DEDUP_REMOVED lines=15> */
.L_x_59:


//--------------------- .nv.global.init           --------------------------
	.section	.nv.global.init,"aw",@progbits
.nv.global.init:
	.type		$str$1,@object
	.size		$str$1,($str - $str$1)
$str$1:
        /*0000*/ 	.byte	0x0a, 0x00
	.type		$str,@object
	.size		$str,(.L_40 - $str)
$str:
        /*0002*/ 	.byte	0x25, 0x64, 0x20, 0x00
.L_40:


//--------------------- .nv.shared.reserved.0     --------------------------
	.section	.nv.shared.reserved.0,"aw",@nobits
	.weak		__nv_reservedSMEM_offset_0_alias
	.size		__nv_reservedSMEM_offset_0_alias, 0, 64
	.other		__nv_reservedSMEM_offset_0_alias,@"STO_CUDA_RESERVED_SHARED STV_DEFAULT"
__nv_reservedSMEM_offset_0_alias:
	.zero		0
	.zero		64


//--------------------- .nv.global                --------------------------
	.section	.nv.global,"aw",@nobits
.nv.global:
	.type		_ZN34_INTERNAL_28372c7b_4_k_cu_1ac5269e6thrust24THRUST_300001_SM_1000_NS12placeholders2_5E,@object
	.size		_ZN34_INTERNAL_28372c7b_4_k_cu_1ac5269e6thrust24THRUST_300001_SM_1000_NS12placeholders2_5E,(_ZN34_INTERNAL_28372c7b_4_k_cu_1ac5269e4cuda3std3__45__cpo6cbeginE - _ZN34_INTERNAL_28372c7b_4_k_cu_1ac5269e6thrust24THRUST_300001_SM_1000_NS12placeholders2_5E)
_ZN34_INTERNAL_28372c7b_4_k_cu_1ac5269e6thrust24THRUST_300001_SM_1000_NS12placeholders2_5E:
	.zero		1
	.type		_ZN34_INTERNAL_28372c7b_4_k_cu_1ac5269e4cuda3std3__45__cpo6cbeginE,@object
	.size		_ZN34_INTERNAL_28372c7b_4_k_cu_1ac5269e4cuda3std3__45__cpo6cbeginE,(_ZN34_INTERNAL_28372c7b_4_k_cu_1ac5269e4cuda3std6ranges3__45__cpo6cbeginE - _ZN34_INTERNAL_28372c7b_4_k_cu_1ac5269e4cuda3std3__45__cpo6cbeginE)
_ZN34_INTERNAL_28372c7b_4_k_cu_1ac5269e4cuda3std3__45__cpo6cbeginE:
	.zero		1
	.type		_ZN34_INTERNAL_28372c7b_4_k_cu_1ac5269e4cuda3std6ranges3__45__cpo6cbeginE,@object
	.size		_ZN34_INTERNAL_28372c7b_4_k_cu_1ac5269e4cuda3std6ranges3__45__cpo6cbeginE,(_ZN34_INTERNAL_28372c7b_4_k_cu_1ac5269e4cuda3std3__48in_placeE - _ZN34_INTERNAL_28372c7b_4_k_cu_1ac5269e4cuda3std6ranges3__45__cpo6cbeginE)
_ZN34_INTERNAL_28372c7b_4_k_cu_1ac5269e4cuda3std6ranges3__45__cpo6cbeginE:
	.zero		1
	.type		_ZN34_INTERNAL_28372c7b_4_k_cu_1ac5269e4cuda3std3__48in_placeE,@object
	.size		_ZN34_INTERNAL_28372c7b_4_k_cu_1ac5269e4cuda3std3__48in_placeE,(_ZN34_INTERNAL_28372c7b_4_k_cu_1ac5269e4cuda3std6ranges3__45__cpo4sizeE - _ZN34_INTERNAL_28372c7b_4_k_cu_1ac5269e4cuda3std3__48in_placeE)
_ZN34_INTERNAL_28372c7b_4_k_cu_1ac5269e4cuda3std3__48in_placeE:
	.zero		1
	.type		_ZN34_INTERNAL_28372c7b_4_k_cu_1ac5269e4cuda3std6ranges3__45__cpo4sizeE,@object
	.size		_ZN34_INTERNAL_28372c7b_4_k_cu_1ac5269e4cuda3std6ranges3__45__cpo4sizeE,(_ZN34_INTERNAL_28372c7b_4_k_cu_1ac5269e6thrust24THRUST_300001_SM_1000_NS12placeholders2_9E - _ZN34_INTERNAL_28372c7b_4_k_cu_1ac5269e4cuda3std6ranges3__45__cpo4sizeE)
_ZN34_INTERNAL_28372c7b_4_k_cu_1ac5269e4cuda3std6ranges3__45__cpo4sizeE:
	.zero		1
	.type		_ZN34_INTERNAL_28372c7b_4_k_cu_1ac5269e6thrust24THRUST_300001_SM_1000_NS12placeholders2_9E,@object
	.size		_ZN34_INTERNAL_28372c7b_4_k_cu_1ac5269e6thrust24THRUST_300001_SM_1000_NS12placeholders2_9E,(_ZN34_INTERNAL_28372c7b_4_k_cu_1ac5269e4cuda3std3__45__cpo7crbeginE - _ZN34_INTERNAL_28372c7b_4_k_cu_1ac5269e6thrust24THRUST_300001_SM_1000_NS12placeholders2_9E)
_ZN34_INTERNAL_28372c7b_4_k_cu_1ac5269e6thrust24THRUST_300001_SM_1000_NS12placeholders2_9E:
	.zero		1
	.type		_ZN34_INTERNAL_28372c7b_4_k_cu_1ac5269e4cuda3std3__45__cpo7crbeginE,@object
	.size		_ZN34_INTERNAL_28372c7b_4_k_cu_1ac5269e4cuda3std3__45__cpo7crbeginE,(_ZN34_INTERNAL_28372c7b_4_k_cu_1ac5269e4cuda3std6ranges3__45__cpo4nextE - _ZN34_INTERNAL_28372c7b_4_k_cu_1ac5269e4cuda3std3__45__cpo7crbeginE)
_ZN34_INTERNAL_28372c7b_4_k_cu_1ac5269e4cuda3std3__45__cpo7crbeginE:
	.zero		1
	.type		_ZN34_INTERNAL_28372c7b_4_k_cu_1ac5269e4cuda3std6ranges3__45__cpo4nextE,@object
	.size		_ZN34_INTERNAL_28372c7b_4_k_cu_1ac5269e4cuda3std6ranges3__45__cpo4nextE,(_ZN34_INTERNAL_28372c7b_4_k_cu_1ac5269e4cuda3std6ranges3__45__cpo4swapE - _ZN34_INTERNAL_28372c7b_4_k_cu_1ac5269e4cuda3std6ranges3__45__cpo4nextE)
_ZN34_INTERNAL_28372c7b_4_k_cu_1ac5269e4cuda3std6ranges3__45__cpo4nextE:
	.zero		1
	.type		_ZN34_INTERNAL_28372c7b_4_k_cu_1ac5269e4cuda3std6ranges3__45__cpo4swapE,@object
	.size		_ZN34_INTERNAL_28372c7b_4_k_cu_1ac5269e4cuda3std6ranges3__45__cpo4swapE,(_ZN34_INTERNAL_28372c7b_4_k_cu_1ac5269e6thrust24THRUST_300001_SM_1000_NS12placeholders2_1E - _ZN34_INTERNAL_28372c7b_4_k_cu_1ac5269e4cuda3std6ranges3__45__cpo4swapE)
_ZN34_INTERNAL_28372c7b_4_k_cu_1ac5269e4cuda3std6ranges3__45__cpo4swapE:
	.zero		1
	.type		_ZN34_INTERNAL_28372c7b_4_k_cu_1ac5269e6thrust24THRUST_300001_SM_1000_NS12placeholders2_1E,@object
	.size		_ZN34_INTERNAL_28372c7b_4_k_cu_1ac5269e6thrust24THRUST_300001_SM_1000_NS12placeholders2_1E,(_ZN34_INTERNAL_28372c7b_4_k_cu_1ac5269e6thrust24THRUST_300001_SM_1000_NS12placeholders2_3E - _ZN34_INTERNAL_28372c7b_4_k_cu_1ac5269e6thrust24THRUST_300001_SM_1000_NS12placeholders2_1E)
_ZN34_INTERNAL_28372c7b_4_k_cu_1ac5269e6thrust24THRUST_300001_SM_1000_NS12placeholders2_1E:
	.zero		1
	.type		_ZN34_INTERNAL_28372c7b_4_k_cu_1ac5269e6thrust24THRUST_300001_SM_1000_NS12placeholders2_3E,@object
	.size		_ZN34_INTERNAL_28372c7b_4_k_cu_1ac5269e6thrust24THRUST_300001_SM_1000_NS12placeholders2_3E,(_ZN34_INTERNAL_28372c7b_4_k_cu_1ac5269e4cuda3std3__45__cpo5beginE - _ZN34_INTERNAL_28372c7b_4_k_cu_1ac5269e6thrust24THRUST_300001_SM_1000_NS12placeholders2_3E)
_ZN34_INTERNAL_28372c7b_4_k_cu_1ac5269e6thrust24THRUST_300001_SM_1000_NS12placeholders2_3E:
	.zero		1
	.type		_ZN34_INTERNAL_28372c7b_4_k_cu_1ac5269e4cuda3std3__45__cpo5beginE,@object
	.size		_ZN34_INTERNAL_28372c7b_4_k_cu_1ac5269e4cuda3std3__45__cpo5beginE,(_ZN34_INTERNAL_28372c7b_4_k_cu_1ac5269e4cuda3std6ranges3__45__cpo5beginE - _ZN34_INTERNAL_28372c7b_4_k_cu_1ac5269e4cuda3std3__45__cpo5beginE)
_ZN34_INTERNAL_28372c7b_4_k_cu_1ac5269e4cuda3std3__45__cpo5beginE:
	.zero		1
	.type		_ZN34_INTERNAL_28372c7b_4_k_cu_1ac5269e4cuda3std6ranges3__45__cpo5beginE,@object
	.size		_ZN34_INTERNAL_28372c7b_4_k_cu_1ac5269e4cuda3std6ranges3__45__cpo5beginE,(_ZN34_INTERNAL_28372c7b_4_k_cu_1ac5269e4cuda3std3__436_GLOBAL__N__28372c7b_4_k_cu_1ac5269e6ignoreE - _ZN34_INTERNAL_28372c7b_4_k_cu_1ac5269e4cuda3std6ranges3__45__cpo5beginE)
_ZN34_INTERNAL_28372c7b_4_k_cu_1ac5269e4cuda3std6ranges3__45__cpo5beginE:
	.zero		1
	.type		_ZN34_INTERNAL_28372c7b_4_k_cu_1ac5269e4cuda3std3__436_GLOBAL__N__28372c7b_4_k_cu_1ac5269e6ignoreE,@object
	.size		_ZN34_INTERNAL_28372c7b_4_k_cu_1ac5269e4cuda3std3__436_GLOBAL__N__28372c7b_4_k_cu_1ac5269e6ignoreE,(_ZN34_INTERNAL_28372c7b_4_k_cu_1ac5269e4cuda3std6ranges3__45__cpo4dataE - _ZN34_INTERNAL_28372c7b_4_k_cu_1ac5269e4cuda3std3__436_GLOBAL__N__28372c7b_4_k_cu_1ac5269e6ignoreE)
_ZN34_INTERNAL_28372c7b_4_k_cu_1ac5269e4cuda3std3__436_GLOBAL__N__28372c7b_4_k_cu_1ac5269e6ignoreE:
	.zero		1
	.type		_ZN34_INTERNAL_28372c7b_4_k_cu_1ac5269e4cuda3std6ranges3__45__cpo4dataE,@object
	.size		_ZN34_INTERNAL_28372c7b_4_k_cu_1ac5269e4cuda3std6ranges3__45__cpo4dataE,(_ZN34_INTERNAL_28372c7b_4_k_cu_1ac5269e6thrust24THRUST_300001_SM_1000_NS12placeholders2_7E - _ZN34_INTERNAL_28372c7b_4_k_cu_1ac5269e4cuda3std6ranges3__45__cpo4dataE)
_ZN34_INTERNAL_28372c7b_4_k_cu_1ac5269e4cuda3std6ranges3__45__cpo4dataE:
	.zero		1
	.type		_ZN34_INTERNAL_28372c7b_4_k_cu_1ac5269e6thrust24THRUST_300001_SM_1000_NS12placeholders2_7E,@object
	.size		_ZN34_INTERNAL_28372c7b_4_k_cu_1ac5269e6thrust24THRUST_300001_SM_1000_NS12placeholders2_7E,(_ZN34_INTERNAL_28372c7b_4_k_cu_1ac5269e4cuda3std3__45__cpo6rbeginE - _ZN34_INTERNAL_28372c7b_4_k_cu_1ac5269e6thrust24THRUST_300001_SM_1000_NS12placeholders2_7E)
_ZN34_INTERNAL_28372c7b_4_k_cu_1ac5269e6thrust24THRUST_300001_SM_1000_NS12placeholders2_7E:
	.zero		1
	.type		_ZN34_INTERNAL_28372c7b_4_k_cu_1ac5269e4cuda3std3__45__cpo6rbeginE,@object
	.size		_ZN34_INTERNAL_28372c7b_4_k_cu_1ac5269e4cuda3std3__45__cpo6rbeginE,(_ZN34_INTERNAL_28372c7b_4_k_cu_1ac5269e4cuda3std6ranges3__45__cpo7advanceE - _ZN34_INTERNAL_28372c7b_4_k_cu_1ac5269e4cuda3std3__45__cpo6rbeginE)
_ZN34_INTERNAL_28372c7b_4_k_cu_1ac5269e4cuda3std3__45__cpo6rbeginE:
	.zero		1
	.type		_ZN34_INTERNAL_28372c7b_4_k_cu_1ac5269e4cuda3std6ranges3__45__cpo7advanceE,@object
	.size		_ZN34_INTERNAL_28372c7b_4_k_cu_1ac5269e4cuda3std6ranges3__45__cpo7advanceE,(_ZN34_INTERNAL_28372c7b_4_k_cu_1ac5269e4cuda3std3__47nulloptE - _ZN34_INTERNAL_28372c7b_4_k_cu_1ac5269e4cuda3std6ranges3__45__cpo7advanceE)
_ZN34_INTERNAL_28372c7b_4_k_cu_1ac5269e4cuda3std6ranges3__45__cpo7advanceE:
	.zero		1
	.type		_ZN34_INTERNAL_28372c7b_4_k_cu_1ac5269e4cuda3std3__47nulloptE,@object
	.size		_ZN34_INTERNAL_28372c7b_4_k_cu_1ac5269e4cuda3std3__47nulloptE,(_ZN34_INTERNAL_28372c7b_4_k_cu_1ac5269e4cuda3std6ranges3__45__cpo8distanceE - _ZN34_INTERNAL_28372c7b_4_k_cu_1ac5269e4cuda3std3__47nulloptE)
_ZN34_INTERNAL_28372c7b_4_k_cu_1ac5269e4cuda3std3__47nulloptE:
	.zero		1
	.type		_ZN34_INTERNAL_28372c7b_4_k_cu_1ac5269e4cuda3std6ranges3__45__cpo8distanceE,@object
	.size		_ZN34_INTERNAL_28372c7b_4_k_cu_1ac5269e4cuda3std6ranges3__45__cpo8distanceE,(_ZN34_INTERNAL_28372c7b_4_k_cu_1ac5269e6thrust24THRUST_300001_SM_1000_NS12placeholders2_6E - _ZN34_INTERNAL_28372c7b_4_k_cu_1ac5269e4cuda3std6ranges3__45__cpo8distanceE)
_ZN34_INTERNAL_28372c7b_4_k_cu_1ac5269e4cuda3std6ranges3__45__cpo8distanceE:
	.zero		1
	.type		_ZN34_INTERNAL_28372c7b_4_k_cu_1ac5269e6thrust24THRUST_300001_SM_1000_NS12placeholders2_6E,@object
	.size		_ZN34_INTERNAL_28372c7b_4_k_cu_1ac5269e6thrust24THRUST_300001_SM_1000_NS12placeholders2_6E,(_ZN34_INTERNAL_28372c7b_4_k_cu_1ac5269e4cuda3std3__45__cpo4cendE - _ZN34_INTERNAL_28372c7b_4_k_cu_1ac5269e6thrust24THRUST_300001_SM_1000_NS12placeholders2_6E)
_ZN34_INTERNAL_28372c7b_4_k_cu_1ac5269e6thrust24THRUST_300001_SM_1000_NS12placeholders2_6E:
	.zero		1
	.type		_ZN34_INTERNAL_28372c7b_4_k_cu_1ac5269e4cuda3std3__45__cpo4cendE,@object
	.size		_ZN34_INTERNAL_28372c7b_4_k_cu_1ac5269e4cuda3std3__45__cpo4cendE,(_ZN34_INTERNAL_28372c7b_4_k_cu_1ac5269e4cuda3std6ranges3__45__cpo4cendE - _ZN34_INTERNAL_28372c7b_4_k_cu_1ac5269e4cuda3std3__45__cpo4cendE)
_ZN34_INTERNAL_28372c7b_4_k_cu_1ac5269e4cuda3std3__45__cpo4cendE:
	.zero		1
	.type		_ZN34_INTERNAL_28372c7b_4_k_cu_1ac5269e4cuda3std6ranges3__45__cpo4cendE,@object
	.size		_ZN34_INTERNAL_28372c7b_4_k_cu_1ac5269e4cuda3std6ranges3__45__cpo4cendE,(_ZN34_INTERNAL_28372c7b_4_k_cu_1ac5269e4cuda3std3__420unreachable_sentinelE - _ZN34_INTERNAL_28372c7b_4_k_cu_1ac5269e4cuda3std6ranges3__45__cpo4cendE)
_ZN34_INTERNAL_28372c7b_4_k_cu_1ac5269e4cuda3std6ranges3__45__cpo4cendE:
	.zero		1
	.type		_ZN34_INTERNAL_28372c7b_4_k_cu_1ac5269e4cuda3std3__420unreachable_sentinelE,@object
	.size		_ZN34_INTERNAL_28372c7b_4_k_cu_1ac5269e4cuda3std3__420unreachable_sentinelE,(_ZN34_INTERNAL_28372c7b_4_k_cu_1ac5269e4cuda3std6ranges3__45__cpo5ssizeE - _ZN34_INTERNAL_28372c7b_4_k_cu_1ac5269e4cuda3std3__420unreachable_sentinelE)
_ZN34_INTERNAL_28372c7b_4_k_cu_1ac5269e4cuda3std3__420unreachable_sentinelE:
	.zero		1
	.type		_ZN34_INTERNAL_28372c7b_4_k_cu_1ac5269e4cuda3std6ranges3__45__cpo5ssizeE,@object
	.size		_ZN34_INTERNAL_28372c7b_4_k_cu_1ac5269e4cuda3std6ranges3__45__cpo5ssizeE,(_ZN34_INTERNAL_28372c7b_4_k_cu_1ac5269e6thrust24THRUST_300001_SM_1000_NS12placeholders3_10E - _ZN34_INTERNAL_28372c7b_4_k_cu_1ac5269e4cuda3std6ranges3__45__cpo5ssizeE)
_ZN34_INTERNAL_28372c7b_4_k_cu_1ac5269e4cuda3std6ranges3__45__cpo5ssizeE:
	.zero		1
	.type		_ZN34_INTERNAL_28372c7b_4_k_cu_1ac5269e6thrust24THRUST_300001_SM_1000_NS12placeholders3_10E,@object
	.size		_ZN34_INTERNAL_28372c7b_4_k_cu_1ac5269e6thrust24THRUST_300001_SM_1000_NS12placeholders3_10E,(_ZN34_INTERNAL_28372c7b_4_k_cu_1ac5269e4cuda3std3__45__cpo5crendE - _ZN34_INTERNAL_28372c7b_4_k_cu_1ac5269e6thrust24THRUST_300001_SM_1000_NS12placeholders3_10E)
_ZN34_INTERNAL_28372c7b_4_k_cu_1ac5269e6thrust24THRUST_300001_SM_1000_NS12placeholders3_10E:
	.zero		1
	.type		_ZN34_INTERNAL_28372c7b_4_k_cu_1ac5269e4cuda3std3__45__cpo5crendE,@object
	.size		_ZN34_INTERNAL_28372c7b_4_k_cu_1ac5269e4cuda3std3__45__cpo5crendE,(_ZN34_INTERNAL_28372c7b_4_k_cu_1ac5269e4cuda3std6ranges3__45__cpo4prevE - _ZN34_INTERNAL_28372c7b_4_k_cu_1ac5269e4cuda3std3__45__cpo5crendE)
_ZN34_INTERNAL_28372c7b_4_k_cu_1ac5269e4cuda3std3__45__cpo5crendE:
	.zero		1
	.type		_ZN34_INTERNAL_28372c7b_4_k_cu_1ac5269e4cuda3std6ranges3__45__cpo4prevE,@object
	.size		_ZN34_INTERNAL_28372c7b_4_k_cu_1ac5269e4cuda3std6ranges3__45__cpo4prevE,(_ZN34_INTERNAL_28372c7b_4_k_cu_1ac5269e4cuda3std6ranges3__45__cpo9iter_moveE - _ZN34_INTERNAL_28372c7b_4_k_cu_1ac5269e4cuda3std6ranges3__45__cpo4prevE)
_ZN34_INTERNAL_28372c7b_4_k_cu_1ac5269e4cuda3std6ranges3__45__cpo4prevE:
	.zero		1
	.type		_ZN34_INTERNAL_28372c7b_4_k_cu_1ac5269e4cuda3std6ranges3__45__cpo9iter_moveE,@object
	.size		_ZN34_INTERNAL_28372c7b_4_k_cu_1ac5269e4cuda3std6ranges3__45__cpo9iter_moveE,(_ZN34_INTERNAL_28372c7b_4_k_cu_1ac5269e6thrust24THRUST_300001_SM_1000_NS12placeholders2_2E - _ZN34_INTERNAL_28372c7b_4_k_cu_1ac5269e4cuda3std6ranges3__45__cpo9iter_moveE)
_ZN34_INTERNAL_28372c7b_4_k_cu_1ac5269e4cuda3std6ranges3__45__cpo9iter_moveE:
	.zero		1
	.type		_ZN34_INTERNAL_28372c7b_4_k_cu_1ac5269e6thrust24THRUST_300001_SM_1000_NS12placeholders2_2E,@object
	.size		_ZN34_INTERNAL_28372c7b_4_k_cu_1ac5269e6thrust24THRUST_300001_SM_1000_NS12placeholders2_2E,(_ZN34_INTERNAL_28372c7b_4_k_cu_1ac5269e6thrust24THRUST_300001_SM_1000_NS12placeholders2_4E - _ZN34_INTERNAL_28372c7b_4_k_cu_1ac5269e6thrust24THRUST_300001_SM_1000_NS12placeholders2_2E)
_ZN34_INTERNAL_28372c7b_4_k_cu_1ac5269e6thrust24THRUST_300001_SM_1000_NS12placeholders2_2E:
	.zero		1
	.type		_ZN34_INTERNAL_28372c7b_4_k_cu_1ac5269e6thrust24THRUST_300001_SM_1000_NS12placeholders2_4E,@object
	.size		_ZN34_INTERNAL_28372c7b_4_k_cu_1ac5269e6thrust24THRUST_300001_SM_1000_NS12placeholders2_4E,(_ZN34_INTERNAL_28372c7b_4_k_cu_1ac5269e4cuda3std3__45__cpo3endE - _ZN34_INTERNAL_28372c7b_4_k_cu_1ac5269e6thrust24THRUST_300001_SM_1000_NS12placeholders2_4E)
_ZN34_INTERNAL_28372c7b_4_k_cu_1ac5269e6thrust24THRUST_300001_SM_1000_NS12placeholders2_4E:
	.zero		1
	.type		_ZN34_INTERNAL_28372c7b_4_k_cu_1ac5269e4cuda3std3__45__cpo3endE,@object
	.size		_ZN34_INTERNAL_28372c7b_4_k_cu_1ac5269e4cuda3std3__45__cpo3endE,(_ZN34_INTERNAL_28372c7b_4_k_cu_1ac5269e4cuda3std6ranges3__45__cpo3endE - _ZN34_INTERNAL_28372c7b_4_k_cu_1ac5269e4cuda3std3__45__cpo3endE)
_ZN34_INTERNAL_28372c7b_4_k_cu_1ac5269e4cuda3std3__45__cpo3endE:
	.zero		1
	.type		_ZN34_INTERNAL_28372c7b_4_k_cu_1ac5269e4cuda3std6ranges3__45__cpo3endE,@object
	.size		_ZN34_INTERNAL_28372c7b_4_k_cu_1ac5269e4cuda3std6ranges3__45__cpo3endE,(_ZN34_INTERNAL_28372c7b_4_k_cu_1ac5269e4cuda3std3__419piecewise_constructE - _ZN34_INTERNAL_28372c7b_4_k_cu_1ac5269e4cuda3std6ranges3__45__cpo3endE)
_ZN34_INTERNAL_28372c7b_4_k_cu_1ac5269e4cuda3std6ranges3__45__cpo3endE:
	.zero		1
	.type		_ZN34_INTERNAL_28372c7b_4_k_cu_1ac5269e4cuda3std3__419piecewise_constructE,@object
	.size		_ZN34_INTERNAL_28372c7b_4_k_cu_1ac5269e4cuda3std3__419piecewise_constructE,(_ZN34_INTERNAL_28372c7b_4_k_cu_1ac5269e4cuda3std6ranges3__45__cpo5cdataE - _ZN34_INTERNAL_28372c7b_4_k_cu_1ac5269e4cuda3std3__419piecewise_constructE)
_ZN34_INTERNAL_28372c7b_4_k_cu_1ac5269e4cuda3std3__419piecewise_constructE:
	.zero		1
	.type		_ZN34_INTERNAL_28372c7b_4_k_cu_1ac5269e4cuda3std6ranges3__45__cpo5cdataE,@object
	.size		_ZN34_INTERNAL_28372c7b_4_k_cu_1ac5269e4cuda3std6ranges3__45__cpo5cdataE,(_ZN34_INTERNAL_28372c7b_4_k_cu_1ac5269e6thrust24THRUST_300001_SM_1000_NS12placeholders2_8E - _ZN34_INTERNAL_28372c7b_4_k_cu_1ac5269e4cuda3std6ranges3__45__cpo5cdataE)
_ZN34_INTERNAL_28372c7b_4_k_cu_1ac5269e4cuda3std6ranges3__45__cpo5cdataE:
	.zero		1
	.type		_ZN34_INTERNAL_28372c7b_4_k_cu_1ac5269e6thrust24THRUST_300001_SM_1000_NS12placeholders2_8E,@object
	.size		_ZN34_INTERNAL_28372c7b_4_k_cu_1ac5269e6thrust24THRUST_300001_SM_1000_NS12placeholders2_8E,(_ZN34_INTERNAL_28372c7b_4_k_cu_1ac5269e4cuda3std3__45__cpo4rendE - _ZN34_INTERNAL_28372c7b_4_k_cu_1ac5269e6thrust24THRUST_300001_SM_1000_NS12placeholders2_8E)
_ZN34_INTERNAL_28372c7b_4_k_cu_1ac5269e6thrust24THRUST_300001_SM_1000_NS12placeholders2_8E:
	.zero		1
	.type		_ZN34_INTERNAL_28372c7b_4_k_cu_1ac5269e4cuda3std3__45__cpo4rendE,@object
	.size		_ZN34_INTERNAL_28372c7b_4_k_cu_1ac5269e4cuda3std3__45__cpo4rendE,(_ZN34_INTERNAL_28372c7b_4_k_cu_1ac5269e4cuda3std6ranges3__45__cpo9iter_swapE - _ZN34_INTERNAL_28372c7b_4_k_cu_1ac5269e4cuda3std3__45__cpo4rendE)
_ZN34_INTERNAL_28372c7b_4_k_cu_1ac5269e4cuda3std3__45__cpo4rendE:
	.zero		1
	.type		_ZN34_INTERNAL_28372c7b_4_k_cu_1ac5269e4cuda3std6ranges3__45__cpo9iter_swapE,@object
	.size		_ZN34_INTERNAL_28372c7b_4_k_cu_1ac5269e4cuda3std6ranges3__45__cpo9iter_swapE,(_ZN34_INTERNAL_28372c7b_4_k_cu_1ac5269e4cuda3std3__48unexpectE - _ZN34_INTERNAL_28372c7b_4_k_cu_1ac5269e4cuda3std6ranges3__45__cpo9iter_swapE)
_ZN34_INTERNAL_28372c7b_4_k_cu_1ac5269e4cuda3std6ranges3__45__cpo9iter_swapE:
	.zero		1
	.type		_ZN34_INTERNAL_28372c7b_4_k_cu_1ac5269e4cuda3std3__48unexpectE,@object
	.size		_ZN34_INTERNAL_28372c7b_4_k_cu_1ac5269e4cuda3std3__48unexpectE,(_ZN34_INTERNAL_28372c7b_4_k_cu_1ac5269e6thrust24THRUST_300001_SM_1000_NS6system6detail10sequential3seqE - _ZN34_INTERNAL_28372c7b_4_k_cu_1ac5269e4cuda3std3__48unexpectE)
_ZN34_INTERNAL_28372c7b_4_k_cu_1ac5269e4cuda3std3__48unexpectE:
	.zero		1
	.type		_ZN34_INTERNAL_28372c7b_4_k_cu_1ac5269e6thrust24THRUST_300001_SM_1000_NS6system6detail10sequential3seqE,@object
	.size		_ZN34_INTERNAL_28372c7b_4_k_cu_1ac5269e6thrust24THRUST_300001_SM_1000_NS6system6detail10sequential3seqE,(.L_29 - _ZN34_INTERNAL_28372c7b_4_k_cu_1ac5269e6thrust24THRUST_300001_SM_1000_NS6system6detail10sequential3seqE)
_ZN34_INTERNAL_28372c7b_4_k_cu_1ac5269e6thrust24THRUST_300001_SM_1000_NS6system6detail10sequential3seqE:
	.zero		1
.L_29:


//--------------------- .nv.constant0._ZN3cub18CUB_300001_SM_10006detail11EmptyKernelIvEEvv --------------------------
	.section	.nv.constant0._ZN3cub18CUB_300001_SM_10006detail11EmptyKernelIvEEvv,"a",@progbits
	.sectionflags	@""
	.align	4
.nv.constant0._ZN3cub18CUB_300001_SM_10006detail11EmptyKernelIvEEvv:
	.zero		896


//--------------------- .nv.constant0._Z18distributeElementsPiS_S_S_S_ii --------------------------
	.section	.nv.constant0._Z18distributeElementsPiS_S_S_S_ii,"a",@progbits
	.sectionflags	@""
	.align	4
.nv.constant0._Z18distributeElementsPiS_S_S_S_ii:
	.zero		944


//--------------------- .nv.constant0._Z13computeStartsPiS_i --------------------------
	.section	.nv.constant0._Z13computeStartsPiS_i,"a",@progbits
	.sectionflags	@""
	.align	4
.nv.constant0._Z13computeStartsPiS_i:
	.zero		916


//--------------------- .nv.constant0._Z13countElementsPiS_S_ii --------------------------
	.section	.nv.constant0._Z13countElementsPiS_S_ii,"a",@progbits
	.sectionflags	@""
	.align	4
.nv.constant0._Z13countElementsPiS_S_ii:
	.zero		928


//--------------------- .nv.constant0._Z10printArrayPii --------------------------
	.section	.nv.constant0._Z10printArrayPii,"a",@progbits
	.sectionflags	@""
	.align	4
.nv.constant0._Z10printArrayPii:
	.zero		908


//--------------------- SYMBOLS --------------------------

	.type		.nv.reservedSmem.offset0,@object
	.size		.nv.reservedSmem.offset0,0x4
	.type		vprintf,@function
